	.target	sm_100a

	.elftype	@"ET_EXEC"


//--------------------- .note.nv.tkinfo           --------------------------
	.section	.note.nv.tkinfo,"",@"SHT_NOTE"
	.sectionflags	@"SHF_NOTE_NV_TKINFO"
	.tkinfo
        /*0018*/ 	.word	0x00000002
        /*0030*/ 	.string	""
        /*0030*/ 	.string	"ptxas"
        /*0030*/ 	.string	"Cuda compilation tools, release 13.0, V13.0.88"
        /*0030*/ 	.string	"Build cuda_13.0.r13.0/compiler.36424714_0"
        /*0030*/ 	.string	"-arch sm_100a -m 64 "



//--------------------- .note.nv.cuinfo           --------------------------
	.section	.note.nv.cuinfo,"",@"SHT_NOTE"
	.sectionflags	@"SHF_NOTE_NV_CUINFO"
        /*0018*/ 	.short	0x0002
        /*001a*/ 	.short	0x0064
        /*001c*/ 	.short	0x0082
	.zero		2


//--------------------- .nv.info                  --------------------------
	.section	.nv.info,"",@"SHT_CUDA_INFO"
	.align	4


	//----- nvinfo : EIATTR_REGCOUNT
	.align		4
        /*0000*/ 	.byte	0x04, 0x2f
        /*0002*/ 	.short	(.L_12 - .L_11)
	.align		4
.L_11:
        /*0004*/ 	.word	index@(_ZN7cutlass13device_kernelIN5flash11enable_sm90INS1_16FlashAttnFwdSm90INS1_25CollectiveMainloopFwdSm90ILi2EN4cute5tupleIJNS5_1CILi1EEES8_S8_EEENS6_IJNS7_ILi128EEESA_NS7_ILi192EEEEEELi128ENS_10bfloat16_tEfNS_4arch4Sm90ELb1ELb0ELb1ELb1ELb0ELb1ELb0ELb1ELb1ELb1ELb1ELb0EEENS1_21CollectiveEpilogueFwdINS6_IJSA_SA_SA_EEES9_SD_SF_Li256ELb1ELb1ELb1ELb0EEENS1_36VarlenDynamicPersistentTileSchedulerILi128ELi128ELi256ELi128ELb1ELb1ELb1ELb1ELb1ELb1EEEEEEEEEvNT_6ParamsE)
        /*0008*/ 	.word	0x00000004


	//----- nvinfo : EIATTR_FRAME_SIZE
	.align		4
.L_12:
        /*000c*/ 	.byte	0x04, 0x11
        /*000e*/ 	.short	(.L_14 - .L_13)
	.align		4
.L_13:
        /*0010*/ 	.word	index@(_ZN7cutlass13device_kernelIN5flash11enable_sm90INS1_16FlashAttnFwdSm90INS1_25CollectiveMainloopFwdSm90ILi2EN4cute5tupleIJNS5_1CILi1EEES8_S8_EEENS6_IJNS7_ILi128EEESA_NS7_ILi192EEEEEELi128ENS_10bfloat16_tEfNS_4arch4Sm90ELb1ELb0ELb1ELb1ELb0ELb1ELb0ELb1ELb1ELb1ELb1ELb0EEENS1_21CollectiveEpilogueFwdINS6_IJSA_SA_SA_EEES9_SD_SF_Li256ELb1ELb1ELb1ELb0EEENS1_36VarlenDynamicPersistentTileSchedulerILi128ELi128ELi256ELi128ELb1ELb1ELb1ELb1ELb1ELb1EEEEEEEEEvNT_6ParamsE)
        /*0014*/ 	.word	0x00000000


	//----- nvinfo : EIATTR_REGCOUNT
	.align		4
.L_14:
        /*0018*/ 	.byte	0x04, 0x2f
        /*001a*/ 	.short	(.L_16 - .L_15)
	.align		4
.L_15:
        /*001c*/ 	.word	index@(_ZN7cutlass13device_kernelIN5flash11enable_sm90INS1_16FlashAttnFwdSm90INS1_25CollectiveMainloopFwdSm90ILi2EN4cute5tupleIJNS5_1CILi1EEES8_S8_EEENS6_IJNS7_ILi128EEESA_NS7_ILi192EEEEEELi128ENS_10bfloat16_tEfNS_4arch4Sm90ELb1ELb0ELb1ELb1ELb0ELb0ELb0ELb1ELb1ELb1ELb1ELb0EEENS1_21CollectiveEpilogueFwdINS6_IJSA_SA_SA_EEES9_SD_SF_Li256ELb1ELb1ELb1ELb0EEENS1_36VarlenDynamicPersistentTileSchedulerILi128ELi128ELi256ELi128ELb1ELb1ELb1ELb1ELb1ELb1EEEEEEEEEvNT_6ParamsE)
        /*0020*/ 	.word	0x00000004


	//----- nvinfo : EIATTR_FRAME_SIZE
	.align		4
.L_16:
        /*0024*/ 	.byte	0x04, 0x11
        /*0026*/ 	.short	(.L_18 - .L_17)
	.align		4
.L_17:
        /*0028*/ 	.word	index@(_ZN7cutlass13device_kernelIN5flash11enable_sm90INS1_16FlashAttnFwdSm90INS1_25CollectiveMainloopFwdSm90ILi2EN4cute5tupleIJNS5_1CILi1EEES8_S8_EEENS6_IJNS7_ILi128EEESA_NS7_ILi192EEEEEELi128ENS_10bfloat16_tEfNS_4arch4Sm90ELb1ELb0ELb1ELb1ELb0ELb0ELb0ELb1ELb1ELb1ELb1ELb0EEENS1_21CollectiveEpilogueFwdINS6_IJSA_SA_SA_EEES9_SD_SF_Li256ELb1ELb1ELb1ELb0EEENS1_36VarlenDynamicPersistentTileSchedulerILi128ELi128ELi256ELi128ELb1ELb1ELb1ELb1ELb1ELb1EEEEEEEEEvNT_6ParamsE)
        /*002c*/ 	.word	0x00000000


	//----- nvinfo : EIATTR_REGCOUNT
	.align		4
.L_18:
        /*0030*/ 	.byte	0x04, 0x2f
        /*0032*/ 	.short	(.L_20 - .L_19)
	.align		4
.L_19:
        /*0034*/ 	.word	index@(_ZN7cutlass13device_kernelIN5flash11enable_sm90INS1_16FlashAttnFwdSm90INS1_25CollectiveMainloopFwdSm90ILi2EN4cute5tupleIJNS5_1CILi1EEES8_S8_EEENS6_IJNS7_ILi128EEESA_NS7_ILi192EEEEEELi128ENS_10bfloat16_tEfNS_4arch4Sm90ELb1ELb0ELb1ELb0ELb0ELb0ELb0ELb1ELb1ELb1ELb1ELb0EEENS1_21CollectiveEpilogueFwdINS6_IJSA_SA_SA_EEES9_SD_SF_Li256ELb0ELb1ELb1ELb0EEENS1_19SingleTileSchedulerILb0ELb1ELb1ELi128EEEEEEEEEvNT_6ParamsE)
        /*0038*/ 	.word	0x00000004


	//----- nvinfo : EIATTR_FRAME_SIZE
	.align		4
.L_20:
        /*003c*/ 	.byte	0x04, 0x11
        /*003e*/ 	.short	(.L_22 - .L_21)
	.align		4
.L_21:
        /*0040*/ 	.word	index@(_ZN7cutlass13device_kernelIN5flash11enable_sm90INS1_16FlashAttnFwdSm90INS1_25CollectiveMainloopFwdSm90ILi2EN4cute5tupleIJNS5_1CILi1EEES8_S8_EEENS6_IJNS7_ILi128EEESA_NS7_ILi192EEEEEELi128ENS_10bfloat16_tEfNS_4arch4Sm90ELb1ELb0ELb1ELb0ELb0ELb0ELb0ELb1ELb1ELb1ELb1ELb0EEENS1_21CollectiveEpilogueFwdINS6_IJSA_SA_SA_EEES9_SD_SF_Li256ELb0ELb1ELb1ELb0EEENS1_19SingleTileSchedulerILb0ELb1ELb1ELi128EEEEEEEEEvNT_6ParamsE)
        /*0044*/ 	.word	0x00000000


	//----- nvinfo : EIATTR_REGCOUNT
	.align		4
.L_22:
        /*0048*/ 	.byte	0x04, 0x2f
        /*004a*/ 	.short	(.L_24 - .L_23)
	.align		4
.L_23:
        /*004c*/ 	.word	index@(_ZN7cutlass13device_kernelIN5flash11enable_sm90INS1_16FlashAttnFwdSm90INS1_25CollectiveMainloopFwdSm90ILi2EN4cute5tupleIJNS5_1CILi1EEES8_S8_EEENS6_IJNS7_ILi128EEENS7_ILi96EEENS7_ILi192EEEEEELi128ENS_10bfloat16_tEfNS_4arch4Sm90ELb0ELb1ELb1ELb1ELb0ELb1ELb0ELb1ELb1ELb1ELb1ELb0EEENS1_21CollectiveEpilogueFwdINS6_IJSA_SA_SB_EEES9_SE_SG_Li256ELb1ELb1ELb1ELb0EEENS1_36VarlenDynamicPersistentTileSchedulerILi128ELi96ELi256ELi128ELb1ELb1ELb1ELb1ELb0ELb1EEEEEEEEEvNT_6ParamsE)
        /*0050*/ 	.word	0x00000004


	//----- nvinfo : EIATTR_FRAME_SIZE
	.align		4
.L_24:
        /*0054*/ 	.byte	0x04, 0x11
        /*0056*/ 	.short	(.L_26 - .L_25)
	.align		4
.L_25:
        /*0058*/ 	.word	index@(_ZN7cutlass13device_kernelIN5flash11enable_sm90INS1_16FlashAttnFwdSm90INS1_25CollectiveMainloopFwdSm90ILi2EN4cute5tupleIJNS5_1CILi1EEES8_S8_EEENS6_IJNS7_ILi128EEENS7_ILi96EEENS7_ILi192EEEEEELi128ENS_10bfloat16_tEfNS_4arch4Sm90ELb0ELb1ELb1ELb1ELb0ELb1ELb0ELb1ELb1ELb1ELb1ELb0EEENS1_21CollectiveEpilogueFwdINS6_IJSA_SA_SB_EEES9_SE_SG_Li256ELb1ELb1ELb1ELb0EEENS1_36VarlenDynamicPersistentTileSchedulerILi128ELi96ELi256ELi128ELb1ELb1ELb1ELb1ELb0ELb1EEEEEEEEEvNT_6ParamsE)
        /*005c*/ 	.word	0x00000000


	//----- nvinfo : EIATTR_REGCOUNT
	.align		4
.L_26:
        /*0060*/ 	.byte	0x04, 0x2f
        /*0062*/ 	.short	(.L_28 - .L_27)
	.align		4
.L_27:
        /*0064*/ 	.word	index@(_ZN7cutlass13device_kernelIN5flash11enable_sm90INS1_16FlashAttnFwdSm90INS1_25CollectiveMainloopFwdSm90ILi2EN4cute5tupleIJNS5_1CILi1EEES8_S8_EEENS6_IJNS7_ILi128EEENS7_ILi96EEENS7_ILi192EEEEEELi128ENS_10bfloat16_tEfNS_4arch4Sm90ELb0ELb1ELb1ELb1ELb0ELb0ELb0ELb1ELb1ELb1ELb1ELb0EEENS1_21CollectiveEpilogueFwdINS6_IJSA_SA_SB_EEES9_SE_SG_Li256ELb1ELb1ELb1ELb0EEENS1_36VarlenDynamicPersistentTileSchedulerILi128ELi96ELi256ELi128ELb1ELb1ELb1ELb1ELb0ELb1EEEEEEEEEvNT_6ParamsE)
        /*0068*/ 	.word	0x00000004


	//----- nvinfo : EIATTR_FRAME_SIZE
	.align		4
.L_28:
        /*006c*/ 	.byte	0x04, 0x11
        /*006e*/ 	.short	(.L_30 - .L_29)
	.align		4
.L_29:
        /*0070*/ 	.word	index@(_ZN7cutlass13device_kernelIN5flash11enable_sm90INS1_16FlashAttnFwdSm90INS1_25CollectiveMainloopFwdSm90ILi2EN4cute5tupleIJNS5_1CILi1EEES8_S8_EEENS6_IJNS7_ILi128EEENS7_ILi96EEENS7_ILi192EEEEEELi128ENS_10bfloat16_tEfNS_4arch4Sm90ELb0ELb1ELb1ELb1ELb0ELb0ELb0ELb1ELb1ELb1ELb1ELb0EEENS1_21CollectiveEpilogueFwdINS6_IJSA_SA_SB_EEES9_SE_SG_Li256ELb1ELb1ELb1ELb0EEENS1_36VarlenDynamicPersistentTileSchedulerILi128ELi96ELi256ELi128ELb1ELb1ELb1ELb1ELb0ELb1EEEEEEEEEvNT_6ParamsE)
        /*0074*/ 	.word	0x00000000


	//----- nvinfo : EIATTR_REGCOUNT
	.align		4
.L_30:
        /*0078*/ 	.byte	0x04, 0x2f
        /*007a*/ 	.short	(.L_32 - .L_31)
	.align		4
.L_31:
        /*007c*/ 	.word	index@(_ZN7cutlass13device_kernelIN5flash11enable_sm90INS1_16FlashAttnFwdSm90INS1_25CollectiveMainloopFwdSm90ILi2EN4cute5tupleIJNS5_1CILi1EEES8_S8_EEENS6_IJNS7_ILi128EEENS7_ILi96EEENS7_ILi192EEEEEELi128ENS_10bfloat16_tEfNS_4arch4Sm90ELb0ELb1ELb1ELb0ELb0ELb0ELb0ELb1ELb1ELb1ELb1ELb0EEENS1_21CollectiveEpilogueFwdINS6_IJSA_SA_SB_EEES9_SE_SG_Li256ELb0ELb1ELb1ELb0EEENS1_19SingleTileSchedulerILb0ELb1ELb1ELi128EEEEEEEEEvNT_6ParamsE)
        /*0080*/ 	.word	0x00000004


	//----- nvinfo : EIATTR_FRAME_SIZE
	.align		4
.L_32:
        /*0084*/ 	.byte	0x04, 0x11
        /*0086*/ 	.short	(.L_34 - .L_33)
	.align		4
.L_33:
        /*0088*/ 	.word	index@(_ZN7cutlass13device_kernelIN5flash11enable_sm90INS1_16FlashAttnFwdSm90INS1_25CollectiveMainloopFwdSm90ILi2EN4cute5tupleIJNS5_1CILi1EEES8_S8_EEENS6_IJNS7_ILi128EEENS7_ILi96EEENS7_ILi192EEEEEELi128ENS_10bfloat16_tEfNS_4arch4Sm90ELb0ELb1ELb1ELb0ELb0ELb0ELb0ELb1ELb1ELb1ELb1ELb0EEENS1_21CollectiveEpilogueFwdINS6_IJSA_SA_SB_EEES9_SE_SG_Li256ELb0ELb1ELb1ELb0EEENS1_19SingleTileSchedulerILb0ELb1ELb1ELi128EEEEEEEEEvNT_6ParamsE)
        /*008c*/ 	.word	0x00000000


	//----- nvinfo : EIATTR_REGCOUNT
	.align		4
.L_34:
        /*0090*/ 	.byte	0x04, 0x2f
        /*0092*/ 	.short	(.L_36 - .L_35)
	.align		4
.L_35:
        /*0094*/ 	.word	index@(_ZN7cutlass13device_kernelIN5flash11enable_sm90INS1_16FlashAttnFwdSm90INS1_25CollectiveMainloopFwdSm90ILi2EN4cute5tupleIJNS5_1CILi1EEES8_S8_EEENS6_IJNS7_ILi128EEESA_NS7_ILi192EEEEEELi128ENS_10bfloat16_tEfNS_4arch4Sm90ELb0ELb0ELb1ELb1ELb0ELb1ELb0ELb1ELb1ELb1ELb1ELb0EEENS1_21CollectiveEpilogueFwdINS6_IJSA_SA_SA_EEES9_SD_SF_Li256ELb1ELb1ELb1ELb0EEENS1_36VarlenDynamicPersistentTileSchedulerILi128ELi128ELi256ELi128ELb1ELb1ELb1ELb0ELb1ELb1EEEEEEEEEvNT_6ParamsE)
        /*0098*/ 	.word	0x00000004


	//----- nvinfo : EIATTR_FRAME_SIZE
	.align		4
.L_36:
        /*009c*/ 	.byte	0x04, 0x11
        /*009e*/ 	.short	(.L_38 - .L_37)
	.align		4
.L_37:
        /*00a0*/ 	.word	index@(_ZN7cutlass13device_kernelIN5flash11enable_sm90INS1_16FlashAttnFwdSm90INS1_25CollectiveMainloopFwdSm90ILi2EN4cute5tupleIJNS5_1CILi1EEES8_S8_EEENS6_IJNS7_ILi128EEESA_NS7_ILi192EEEEEELi128ENS_10bfloat16_tEfNS_4arch4Sm90ELb0ELb0ELb1ELb1ELb0ELb1ELb0ELb1ELb1ELb1ELb1ELb0EEENS1_21CollectiveEpilogueFwdINS6_IJSA_SA_SA_EEES9_SD_SF_Li256ELb1ELb1ELb1ELb0EEENS1_36VarlenDynamicPersistentTileSchedulerILi128ELi128ELi256ELi128ELb1ELb1ELb1ELb0ELb1ELb1EEEEEEEEEvNT_6ParamsE)
        /*00a4*/ 	.word	0x00000000


	//----- nvinfo : EIATTR_REGCOUNT
	.align		4
.L_38:
        /*00a8*/ 	.byte	0x04, 0x2f
        /*00aa*/ 	.short	(.L_40 - .L_39)
	.align		4
.L_39:
        /*00ac*/ 	.word	index@(_ZN7cutlass13device_kernelIN5flash11enable_sm90INS1_16FlashAttnFwdSm90INS1_25CollectiveMainloopFwdSm90ILi2EN4cute5tupleIJNS5_1CILi1EEES8_S8_EEENS6_IJNS7_ILi128EEESA_NS7_ILi192EEEEEELi128ENS_10bfloat16_tEfNS_4arch4Sm90ELb0ELb0ELb1ELb1ELb0ELb0ELb0ELb1ELb1ELb1ELb1ELb0EEENS1_21CollectiveEpilogueFwdINS6_IJSA_SA_SA_EEES9_SD_SF_Li256ELb1ELb1ELb1ELb0EEENS1_36VarlenDynamicPersistentTileSchedulerILi128ELi128ELi256ELi128ELb1ELb1ELb1ELb0ELb1ELb1EEEEEEEEEvNT_6ParamsE)
        /*00b0*/ 	.word	0x00000004


	//----- nvinfo : EIATTR_FRAME_SIZE
	.align		4
.L_40:
        /*00b4*/ 	.byte	0x04, 0x11
        /*00b6*/ 	.short	(.L_42 - .L_41)
	.align		4
.L_41:
        /*00b8*/ 	.word	index@(_ZN7cutlass13device_kernelIN5flash11enable_sm90INS1_16FlashAttnFwdSm90INS1_25CollectiveMainloopFwdSm90ILi2EN4cute5tupleIJNS5_1CILi1EEES8_S8_EEENS6_IJNS7_ILi128EEESA_NS7_ILi192EEEEEELi128ENS_10bfloat16_tEfNS_4arch4Sm90ELb0ELb0ELb1ELb1ELb0ELb0ELb0ELb1ELb1ELb1ELb1ELb0EEENS1_21CollectiveEpilogueFwdINS6_IJSA_SA_SA_EEES9_SD_SF_Li256ELb1ELb1ELb1ELb0EEENS1_36VarlenDynamicPersistentTileSchedulerILi128ELi128ELi256ELi128ELb1ELb1ELb1ELb0ELb1ELb1EEEEEEEEEvNT_6ParamsE)
        /*00bc*/ 	.word	0x00000000


	//----- nvinfo : EIATTR_REGCOUNT
	.align		4
.L_42:
        /*00c0*/ 	.byte	0x04, 0x2f
        /*00c2*/ 	.short	(.L_44 - .L_43)
	.align		4
.L_43:
        /*00c4*/ 	.word	index@(_ZN7cutlass13device_kernelIN5flash11enable_sm90INS1_16FlashAttnFwdSm90INS1_25CollectiveMainloopFwdSm90ILi2EN4cute5tupleIJNS5_1CILi1EEES8_S8_EEENS6_IJNS7_ILi128EEESA_NS7_ILi192EEEEEELi128ENS_10bfloat16_tEfNS_4arch4Sm90ELb0ELb0ELb1ELb0ELb0ELb0ELb0ELb1ELb1ELb1ELb1ELb0EEENS1_21CollectiveEpilogueFwdINS6_IJSA_SA_SA_EEES9_SD_SF_Li256ELb0ELb1ELb1ELb0EEENS1_19SingleTileSchedulerILb0ELb1ELb1ELi128EEEEEEEEEvNT_6ParamsE)
        /*00c8*/ 	.word	0x00000004


	//----- nvinfo : EIATTR_FRAME_SIZE
	.align		4
.L_44:
        /*00cc*/ 	.byte	0x04, 0x11
        /*00ce*/ 	.short	(.L_46 - .L_45)
	.align		4
.L_45:
        /*00d0*/ 	.word	index@(_ZN7cutlass13device_kernelIN5flash11enable_sm90INS1_16FlashAttnFwdSm90INS1_25CollectiveMainloopFwdSm90ILi2EN4cute5tupleIJNS5_1CILi1EEES8_S8_EEENS6_IJNS7_ILi128EEESA_NS7_ILi192EEEEEELi128ENS_10bfloat16_tEfNS_4arch4Sm90ELb0ELb0ELb1ELb0ELb0ELb0ELb0ELb1ELb1ELb1ELb1ELb0EEENS1_21CollectiveEpilogueFwdINS6_IJSA_SA_SA_EEES9_SD_SF_Li256ELb0ELb1ELb1ELb0EEENS1_19SingleTileSchedulerILb0ELb1ELb1ELi128EEEEEEEEEvNT_6ParamsE)
        /*00d4*/ 	.word	0x00000000


	//----- nvinfo : EIATTR_MIN_STACK_SIZE
	.align		4
.L_46:
        /*00d8*/ 	.byte	0x04, 0x12
        /*00da*/ 	.short	(.L_48 - .L_47)
	.align		4
.L_47:
        /*00dc*/ 	.word	index@(_ZN7cutlass13device_kernelIN5flash11enable_sm90INS1_16FlashAttnFwdSm90INS1_25CollectiveMainloopFwdSm90ILi2EN4cute5tupleIJNS5_1CILi1EEES8_S8_EEENS6_IJNS7_ILi128EEESA_NS7_ILi192EEEEEELi128ENS_10bfloat16_tEfNS_4arch4Sm90ELb0ELb0ELb1ELb0ELb0ELb0ELb0ELb1ELb1ELb1ELb1ELb0EEENS1_21CollectiveEpilogueFwdINS6_IJSA_SA_SA_EEES9_SD_SF_Li256ELb0ELb1ELb1ELb0EEENS1_19SingleTileSchedulerILb0ELb1ELb1ELi128EEEEEEEEEvNT_6ParamsE)
        /*00e0*/ 	.word	0x00000000


	//----- nvinfo : EIATTR_MIN_STACK_SIZE
	.align		4
.L_48:
        /*00e4*/ 	.byte	0x04, 0x12
        /*00e6*/ 	.short	(.L_50 - .L_49)
	.align		4
.L_49:
        /*00e8*/ 	.word	index@(_ZN7cutlass13device_kernelIN5flash11enable_sm90INS1_16FlashAttnFwdSm90INS1_25CollectiveMainloopFwdSm90ILi2EN4cute5tupleIJNS5_1CILi1EEES8_S8_EEENS6_IJNS7_ILi128EEESA_NS7_ILi192EEEEEELi128ENS_10bfloat16_tEfNS_4arch4Sm90ELb0ELb0ELb1ELb1ELb0ELb0ELb0ELb1ELb1ELb1ELb1ELb0EEENS1_21CollectiveEpilogueFwdINS6_IJSA_SA_SA_EEES9_SD_SF_Li256ELb1ELb1ELb1ELb0EEENS1_36VarlenDynamicPersistentTileSchedulerILi128ELi128ELi256ELi128ELb1ELb1ELb1ELb0ELb1ELb1EEEEEEEEEvNT_6ParamsE)
        /*00ec*/ 	.word	0x00000000


	//----- nvinfo : EIATTR_MIN_STACK_SIZE
	.align		4
.L_50:
        /*00f0*/ 	.byte	0x04, 0x12
        /*00f2*/ 	.short	(.L_52 - .L_51)
	.align		4
.L_51:
        /*00f4*/ 	.word	index@(_ZN7cutlass13device_kernelIN5flash11enable_sm90INS1_16FlashAttnFwdSm90INS1_25CollectiveMainloopFwdSm90ILi2EN4cute5tupleIJNS5_1CILi1EEES8_S8_EEENS6_IJNS7_ILi128EEESA_NS7_ILi192EEEEEELi128ENS_10bfloat16_tEfNS_4arch4Sm90ELb0ELb0ELb1ELb1ELb0ELb1ELb0ELb1ELb1ELb1ELb1ELb0EEENS1_21CollectiveEpilogueFwdINS6_IJSA_SA_SA_EEES9_SD_SF_Li256ELb1ELb1ELb1ELb0EEENS1_36VarlenDynamicPersistentTileSchedulerILi128ELi128ELi256ELi128ELb1ELb1ELb1ELb0ELb1ELb1EEEEEEEEEvNT_6ParamsE)
        /*00f8*/ 	.word	0x00000000


	//----- nvinfo : EIATTR_MIN_STACK_SIZE
	.align		4
.L_52:
        /*00fc*/ 	.byte	0x04, 0x12
        /*00fe*/ 	.short	(.L_54 - .L_53)
	.align		4
.L_53:
        /*0100*/ 	.word	index@(_ZN7cutlass13device_kernelIN5flash11enable_sm90INS1_16FlashAttnFwdSm90INS1_25CollectiveMainloopFwdSm90ILi2EN4cute5tupleIJNS5_1CILi1EEES8_S8_EEENS6_IJNS7_ILi128EEENS7_ILi96EEENS7_ILi192EEEEEELi128ENS_10bfloat16_tEfNS_4arch4Sm90ELb0ELb1ELb1ELb0ELb0ELb0ELb0ELb1ELb1ELb1ELb1ELb0EEENS1_21CollectiveEpilogueFwdINS6_IJSA_SA_SB_EEES9_SE_SG_Li256ELb0ELb1ELb1ELb0EEENS1_19SingleTileSchedulerILb0ELb1ELb1ELi128EEEEEEEEEvNT_6ParamsE)
        /*0104*/ 	.word	0x00000000


	//----- nvinfo : EIATTR_MIN_STACK_SIZE
	.align		4
.L_54:
        /*0108*/ 	.byte	0x04, 0x12
        /*010a*/ 	.short	(.L_56 - .L_55)
	.align		4
.L_55:
        /*010c*/ 	.word	index@(_ZN7cutlass13device_kernelIN5flash11enable_sm90INS1_16FlashAttnFwdSm90INS1_25CollectiveMainloopFwdSm90ILi2EN4cute5tupleIJNS5_1CILi1EEES8_S8_EEENS6_IJNS7_ILi128EEENS7_ILi96EEENS7_ILi192EEEEEELi128ENS_10bfloat16_tEfNS_4arch4Sm90ELb0ELb1ELb1ELb1ELb0ELb0ELb0ELb1ELb1ELb1ELb1ELb0EEENS1_21CollectiveEpilogueFwdINS6_IJSA_SA_SB_EEES9_SE_SG_Li256ELb1ELb1ELb1ELb0EEENS1_36VarlenDynamicPersistentTileSchedulerILi128ELi96ELi256ELi128ELb1ELb1ELb1ELb1ELb0ELb1EEEEEEEEEvNT_6ParamsE)
        /*0110*/ 	.word	0x00000000


	//----- nvinfo : EIATTR_MIN_STACK_SIZE
	.align		4
.L_56:
        /*0114*/ 	.byte	0x04, 0x12
        /*0116*/ 	.short	(.L_58 - .L_57)
	.align		4
.L_57:
        /*0118*/ 	.word	index@(_ZN7cutlass13device_kernelIN5flash11enable_sm90INS1_16FlashAttnFwdSm90INS1_25CollectiveMainloopFwdSm90ILi2EN4cute5tupleIJNS5_1CILi1EEES8_S8_EEENS6_IJNS7_ILi128EEENS7_ILi96EEENS7_ILi192EEEEEELi128ENS_10bfloat16_tEfNS_4arch4Sm90ELb0ELb1ELb1ELb1ELb0ELb1ELb0ELb1ELb1ELb1ELb1ELb0EEENS1_21CollectiveEpilogueFwdINS6_IJSA_SA_SB_EEES9_SE_SG_Li256ELb1ELb1ELb1ELb0EEENS1_36VarlenDynamicPersistentTileSchedulerILi128ELi96ELi256ELi128ELb1ELb1ELb1ELb1ELb0ELb1EEEEEEEEEvNT_6ParamsE)
        /*011c*/ 	.word	0x00000000


	//----- nvinfo : EIATTR_MIN_STACK_SIZE
	.align		4
.L_58:
        /*0120*/ 	.byte	0x04, 0x12
        /*0122*/ 	.short	(.L_60 - .L_59)
	.align		4
.L_59:
        /*0124*/ 	.word	index@(_ZN7cutlass13device_kernelIN5flash11enable_sm90INS1_16FlashAttnFwdSm90INS1_25CollectiveMainloopFwdSm90ILi2EN4cute5tupleIJNS5_1CILi1EEES8_S8_EEENS6_IJNS7_ILi128EEESA_NS7_ILi192EEEEEELi128ENS_10bfloat16_tEfNS_4arch4Sm90ELb1ELb0ELb1ELb0ELb0ELb0ELb0ELb1ELb1ELb1ELb1ELb0EEENS1_21CollectiveEpilogueFwdINS6_IJSA_SA_SA_EEES9_SD_SF_Li256ELb0ELb1ELb1ELb0EEENS1_19SingleTileSchedulerILb0ELb1ELb1ELi128EEEEEEEEEvNT_6ParamsE)
        /*0128*/ 	.word	0x00000000


	//----- nvinfo : EIATTR_MIN_STACK_SIZE
	.align		4
.L_60:
        /*012c*/ 	.byte	0x04, 0x12
        /*012e*/ 	.short	(.L_62 - .L_61)
	.align		4
.L_61:
        /*0130*/ 	.word	index@(_ZN7cutlass13device_kernelIN5flash11enable_sm90INS1_16FlashAttnFwdSm90INS1_25CollectiveMainloopFwdSm90ILi2EN4cute5tupleIJNS5_1CILi1EEES8_S8_EEENS6_IJNS7_ILi128EEESA_NS7_ILi192EEEEEELi128ENS_10bfloat16_tEfNS_4arch4Sm90ELb1ELb0ELb1ELb1ELb0ELb0ELb0ELb1ELb1ELb1ELb1ELb0EEENS1_21CollectiveEpilogueFwdINS6_IJSA_SA_SA_EEES9_SD_SF_Li256ELb1ELb1ELb1ELb0EEENS1_36VarlenDynamicPersistentTileSchedulerILi128ELi128ELi256ELi128ELb1ELb1ELb1ELb1ELb1ELb1EEEEEEEEEvNT_6ParamsE)
        /*0134*/ 	.word	0x00000000


	//----- nvinfo : EIATTR_MIN_STACK_SIZE
	.align		4
.L_62:
        /*0138*/ 	.byte	0x04, 0x12
        /*013a*/ 	.short	(.L_64 - .L_63)
	.align		4
.L_63:
        /*013c*/ 	.word	index@(_ZN7cutlass13device_kernelIN5flash11enable_sm90INS1_16FlashAttnFwdSm90INS1_25CollectiveMainloopFwdSm90ILi2EN4cute5tupleIJNS5_1CILi1EEES8_S8_EEENS6_IJNS7_ILi128EEESA_NS7_ILi192EEEEEELi128ENS_10bfloat16_tEfNS_4arch4Sm90ELb1ELb0ELb1ELb1ELb0ELb1ELb0ELb1ELb1ELb1ELb1ELb0EEENS1_21CollectiveEpilogueFwdINS6_IJSA_SA_SA_EEES9_SD_SF_Li256ELb1ELb1ELb1ELb0EEENS1_36VarlenDynamicPersistentTileSchedulerILi128ELi128ELi256ELi128ELb1ELb1ELb1ELb1ELb1ELb1EEEEEEEEEvNT_6ParamsE)
        /*0140*/ 	.word	0x00000000
.L_64:


//--------------------- .nv.compat                --------------------------
	.section	.nv.compat,"",@"SHT_CUDA_COMPAT_INFO"
	.align	4
        /*0000*/ 	.byte	0x02, 0x09, 0x01, 0x00, 0x02, 0x02, 0x01, 0x00, 0x02, 0x05, 0x05, 0x00, 0x03, 0x07, 0x01, 0x01
        /*0010*/ 	.byte	0x02, 0x03, 0x00, 0x00, 0x02, 0x06, 0x01, 0x00, 0x04, 0x0b, 0x08, 0x00, 0x09, 0x00, 0x00, 0x00
        /*0020*/ 	.byte	0x00, 0x00, 0x00, 0x00


//--------------------- .nv.info._ZN7cutlass13device_kernelIN5flash11enable_sm90INS1_16FlashAttnFwdSm90INS1_25CollectiveMainloopFwdSm90ILi2EN4cute5tupleIJNS5_1CILi1EEES8_S8_EEENS6_IJNS7_ILi128EEESA_NS7_ILi192EEEEEELi128ENS_10bfloat16_tEfNS_4arch4Sm90ELb0ELb0ELb1ELb0ELb0ELb0ELb0ELb1ELb1ELb1ELb1ELb0EEENS1_21CollectiveEpilogueFwdINS6_IJSA_SA_SA_EEES9_SD_SF_Li256ELb0ELb1ELb1ELb0EEENS1_19SingleTileSchedulerILb0ELb1ELb1ELi128EEEEEEEEEvNT_6ParamsE --------------------------
	.section	.nv.info._ZN7cutlass13device_kernelIN5flash11enable_sm90INS1_16FlashAttnFwdSm90INS1_25CollectiveMainloopFwdSm90ILi2EN4cute5tupleIJNS5_1CILi1EEES8_S8_EEENS6_IJNS7_ILi128EEESA_NS7_ILi192EEEEEELi128ENS_10bfloat16_tEfNS_4arch4Sm90ELb0ELb0ELb1ELb0ELb0ELb0ELb0ELb1ELb1ELb1ELb1ELb0EEENS1_21CollectiveEpilogueFwdINS6_IJSA_SA_SA_EEES9_SD_SF_Li256ELb0ELb1ELb1ELb0EEENS1_19SingleTileSchedulerILb0ELb1ELb1ELi128EEEEEEEEEvNT_6ParamsE,"",@"SHT_CUDA_INFO"
	.sectionflags	@""
	.align	4


	//----- nvinfo : EIATTR_CUDA_API_VERSION
	.align		4
        /*0000*/ 	.byte	0x04, 0x37
        /*0002*/ 	.short	(.L_66 - .L_65)
.L_65:
        /*0004*/ 	.word	0x00000082


	//----- nvinfo : EIATTR_KPARAM_INFO
	.align		4
.L_66:
        /*0008*/ 	.byte	0x04, 0x17
        /*000a*/ 	.short	(.L_68 - .L_67)
.L_67:
        /*000c*/ 	.word	0x00000000
        /*0010*/ 	.short	0x0000
        /*0012*/ 	.short	0x0000
        /*0014*/ 	.byte	0x00, 0xf0, 0x01, 0x28


	//----- nvinfo : EIATTR_SPARSE_MMA_MASK
	.align		4
.L_68:
        /*0018*/ 	.byte	0x03, 0x50
        /*001a*/ 	.short	0x0000


	//----- nvinfo : EIATTR_MAXREG_COUNT
	.align		4
        /*001c*/ 	.byte	0x03, 0x1b
        /*001e*/ 	.short	0x00a8


	//----- nvinfo : EIATTR_MERCURY_ISA_VERSION
	.align		4
        /*0020*/ 	.byte	0x03, 0x5f
        /*0022*/ 	.short	0x0101


	//----- nvinfo : EIATTR_VRC_CTA_INIT_COUNT
	.align		4
        /*0024*/ 	.byte	0x02, 0x4a
	.zero		1
	.zero		1


	//----- nvinfo : EIATTR_EXIT_INSTR_OFFSETS
	.align		4
        /*0028*/ 	.byte	0x04, 0x1c
        /*002a*/ 	.short	(.L_70 - .L_69)


	//   ....[0]....
.L_69:
        /*002c*/ 	.word	0x00000010


	//----- nvinfo : EIATTR_MAX_THREADS
	.align		4
.L_70:
        /*0030*/ 	.byte	0x04, 0x05
        /*0032*/ 	.short	(.L_72 - .L_71)
.L_71:
        /*0034*/ 	.word	0x00000180
        /*0038*/ 	.word	0x00000001
        /*003c*/ 	.word	0x00000001


	//----- nvinfo : EIATTR_CBANK_PARAM_SIZE
	.align		4
.L_72:
        /*0040*/ 	.byte	0x03, 0x19
        /*0042*/ 	.short	0x0a00


	//----- nvinfo : EIATTR_PARAM_CBANK
	.align		4
        /*0044*/ 	.byte	0x04, 0x0a
        /*0046*/ 	.short	(.L_74 - .L_73)
	.align		4
.L_73:
        /*0048*/ 	.word	index@(.nv.constant0._ZN7cutlass13device_kernelIN5flash11enable_sm90INS1_16FlashAttnFwdSm90INS1_25CollectiveMainloopFwdSm90ILi2EN4cute5tupleIJNS5_1CILi1EEES8_S8_EEENS6_IJNS7_ILi128EEESA_NS7_ILi192EEEEEELi128ENS_10bfloat16_tEfNS_4arch4Sm90ELb0ELb0ELb1ELb0ELb0ELb0ELb0ELb1ELb1ELb1ELb1ELb0EEENS1_21CollectiveEpilogueFwdINS6_IJSA_SA_SA_EEES9_SD_SF_Li256ELb0ELb1ELb1ELb0EEENS1_19SingleTileSchedulerILb0ELb1ELb1ELi128EEEEEEEEEvNT_6ParamsE)
        /*004c*/ 	.short	0x0380
        /*004e*/ 	.short	0x0a00


	//----- nvinfo : EIATTR_SW_WAR
	.align		4
.L_74:
        /*0050*/ 	.byte	0x04, 0x36
        /*0052*/ 	.short	(.L_76 - .L_75)
.L_75:
        /*0054*/ 	.word	0x00000008
.L_76:


//--------------------- .nv.info._ZN7cutlass13device_kernelIN5flash11enable_sm90INS1_16FlashAttnFwdSm90INS1_25CollectiveMainloopFwdSm90ILi2EN4cute5tupleIJNS5_1CILi1EEES8_S8_EEENS6_IJNS7_ILi128EEESA_NS7_ILi192EEEEEELi128ENS_10bfloat16_tEfNS_4arch4Sm90ELb0ELb0ELb1ELb1ELb0ELb0ELb0ELb1ELb1ELb1ELb1ELb0EEENS1_21CollectiveEpilogueFwdINS6_IJSA_SA_SA_EEES9_SD_SF_Li256ELb1ELb1ELb1ELb0EEENS1_36VarlenDynamicPersistentTileSchedulerILi128ELi128ELi256ELi128ELb1ELb1ELb1ELb0ELb1ELb1EEEEEEEEEvNT_6ParamsE --------------------------
	.section	.nv.info._ZN7cutlass13device_kernelIN5flash11enable_sm90INS1_16FlashAttnFwdSm90INS1_25CollectiveMainloopFwdSm90ILi2EN4cute5tupleIJNS5_1CILi1EEES8_S8_EEENS6_IJNS7_ILi128EEESA_NS7_ILi192EEEEEELi128ENS_10bfloat16_tEfNS_4arch4Sm90ELb0ELb0ELb1ELb1ELb0ELb0ELb0ELb1ELb1ELb1ELb1ELb0EEENS1_21CollectiveEpilogueFwdINS6_IJSA_SA_SA_EEES9_SD_SF_Li256ELb1ELb1ELb1ELb0EEENS1_36VarlenDynamicPersistentTileSchedulerILi128ELi128ELi256ELi128ELb1ELb1ELb1ELb0ELb1ELb1EEEEEEEEEvNT_6ParamsE,"",@"SHT_CUDA_INFO"
	.sectionflags	@""
	.align	4


	//----- nvinfo : EIATTR_CUDA_API_VERSION
	.align		4
        /*0000*/ 	.byte	0x04, 0x37
        /*0002*/ 	.short	(.L_78 - .L_77)
.L_77:
        /*0004*/ 	.word	0x00000082


	//----- nvinfo : EIATTR_KPARAM_INFO
	.align		4
.L_78:
        /*0008*/ 	.byte	0x04, 0x17
        /*000a*/ 	.short	(.L_80 - .L_79)
.L_79:
        /*000c*/ 	.word	0x00000000
        /*0010*/ 	.short	0x0000
        /*0012*/ 	.short	0x0000
        /*0014*/ 	.byte	0x00, 0xf0, 0x01, 0x2a


	//----- nvinfo : EIATTR_SPARSE_MMA_MASK
	.align		4
.L_80:
        /*0018*/ 	.byte	0x03, 0x50
        /*001a*/ 	.short	0x0000


	//----- nvinfo : EIATTR_MAXREG_COUNT
	.align		4
        /*001c*/ 	.byte	0x03, 0x1b
        /*001e*/ 	.short	0x00a8


	//----- nvinfo : EIATTR_MERCURY_ISA_VERSION
	.align		4
        /*0020*/ 	.byte	0x03, 0x5f
        /*0022*/ 	.short	0x0101


	//----- nvinfo : EIATTR_VRC_CTA_INIT_COUNT
	.align		4
        /*0024*/ 	.byte	0x02, 0x4a
	.zero		1
	.zero		1


	//----- nvinfo : EIATTR_EXIT_INSTR_OFFSETS
	.align		4
        /*0028*/ 	.byte	0x04, 0x1c
        /*002a*/ 	.short	(.L_82 - .L_81)


	//   ....[0]....
.L_81:
        /*002c*/ 	.word	0x00000010


	//----- nvinfo : EIATTR_MAX_THREADS
	.align		4
.L_82:
        /*0030*/ 	.byte	0x04, 0x05
        /*0032*/ 	.short	(.L_84 - .L_83)
.L_83:
        /*0034*/ 	.word	0x00000180
        /*0038*/ 	.word	0x00000001
        /*003c*/ 	.word	0x00000001


	//----- nvinfo : EIATTR_CBANK_PARAM_SIZE
	.align		4
.L_84:
        /*0040*/ 	.byte	0x03, 0x19
        /*0042*/ 	.short	0x0a80


	//----- nvinfo : EIATTR_PARAM_CBANK
	.align		4
        /*0044*/ 	.byte	0x04, 0x0a
        /*0046*/ 	.short	(.L_86 - .L_85)
	.align		4
.L_85:
        /*0048*/ 	.word	index@(.nv.constant0._ZN7cutlass13device_kernelIN5flash11enable_sm90INS1_16FlashAttnFwdSm90INS1_25CollectiveMainloopFwdSm90ILi2EN4cute5tupleIJNS5_1CILi1EEES8_S8_EEENS6_IJNS7_ILi128EEESA_NS7_ILi192EEEEEELi128ENS_10bfloat16_tEfNS_4arch4Sm90ELb0ELb0ELb1ELb1ELb0ELb0ELb0ELb1ELb1ELb1ELb1ELb0EEENS1_21CollectiveEpilogueFwdINS6_IJSA_SA_SA_EEES9_SD_SF_Li256ELb1ELb1ELb1ELb0EEENS1_36VarlenDynamicPersistentTileSchedulerILi128ELi128ELi256ELi128ELb1ELb1ELb1ELb0ELb1ELb1EEEEEEEEEvNT_6ParamsE)
        /*004c*/ 	.short	0x0380
        /*004e*/ 	.short	0x0a80


	//----- nvinfo : EIATTR_SW_WAR
	.align		4
.L_86:
        /*0050*/ 	.byte	0x04, 0x36
        /*0052*/ 	.short	(.L_88 - .L_87)
.L_87:
        /*0054*/ 	.word	0x00000008
.L_88:


//--------------------- .nv.info._ZN7cutlass13device_kernelIN5flash11enable_sm90INS1_16FlashAttnFwdSm90INS1_25CollectiveMainloopFwdSm90ILi2EN4cute5tupleIJNS5_1CILi1EEES8_S8_EEENS6_IJNS7_ILi128EEESA_NS7_ILi192EEEEEELi128ENS_10bfloat16_tEfNS_4arch4Sm90ELb0ELb0ELb1ELb1ELb0ELb1ELb0ELb1ELb1ELb1ELb1ELb0EEENS1_21CollectiveEpilogueFwdINS6_IJSA_SA_SA_EEES9_SD_SF_Li256ELb1ELb1ELb1ELb0EEENS1_36VarlenDynamicPersistentTileSchedulerILi128ELi128ELi256ELi128ELb1ELb1ELb1ELb0ELb1ELb1EEEEEEEEEvNT_6ParamsE --------------------------
	.section	.nv.info._ZN7cutlass13device_kernelIN5flash11enable_sm90INS1_16FlashAttnFwdSm90INS1_25CollectiveMainloopFwdSm90ILi2EN4cute5tupleIJNS5_1CILi1EEES8_S8_EEENS6_IJNS7_ILi128EEESA_NS7_ILi192EEEEEELi128ENS_10bfloat16_tEfNS_4arch4Sm90ELb0ELb0ELb1ELb1ELb0ELb1ELb0ELb1ELb1ELb1ELb1ELb0EEENS1_21CollectiveEpilogueFwdINS6_IJSA_SA_SA_EEES9_SD_SF_Li256ELb1ELb1ELb1ELb0EEENS1_36VarlenDynamicPersistentTileSchedulerILi128ELi128ELi256ELi128ELb1ELb1ELb1ELb0ELb1ELb1EEEEEEEEEvNT_6ParamsE,"",@"SHT_CUDA_INFO"
	.sectionflags	@""
	.align	4


	//----- nvinfo : EIATTR_CUDA_API_VERSION
	.align		4
        /*0000*/ 	.byte	0x04, 0x37
        /*0002*/ 	.short	(.L_90 - .L_89)
.L_89:
        /*0004*/ 	.word	0x00000082


	//----- nvinfo : EIATTR_KPARAM_INFO
	.align		4
.L_90:
        /*0008*/ 	.byte	0x04, 0x17
        /*000a*/ 	.short	(.L_92 - .L_91)
.L_91:
        /*000c*/ 	.word	0x00000000
        /*0010*/ 	.short	0x0000
        /*0012*/ 	.short	0x0000
        /*0014*/ 	.byte	0x00, 0xf0, 0x01, 0x2a


	//----- nvinfo : EIATTR_SPARSE_MMA_MASK
	.align		4
.L_92:
        /*0018*/ 	.byte	0x03, 0x50
        /*001a*/ 	.short	0x0000


	//----- nvinfo : EIATTR_MAXREG_COUNT
	.align		4
        /*001c*/ 	.byte	0x03, 0x1b
        /*001e*/ 	.short	0x00a8


	//----- nvinfo : EIATTR_MERCURY_ISA_VERSION
	.align		4
        /*0020*/ 	.byte	0x03, 0x5f
        /*0022*/ 	.short	0x0101


	//----- nvinfo : EIATTR_VRC_CTA_INIT_COUNT
	.align		4
        /*0024*/ 	.byte	0x02, 0x4a
	.zero		1
	.zero		1


	//----- nvinfo : EIATTR_EXIT_INSTR_OFFSETS
	.align		4
        /*0028*/ 	.byte	0x04, 0x1c
        /*002a*/ 	.short	(.L_94 - .L_93)


	//   ....[0]....
.L_93:
        /*002c*/ 	.word	0x00000010


	//----- nvinfo : EIATTR_MAX_THREADS
	.align		4
.L_94:
        /*0030*/ 	.byte	0x04, 0x05
        /*0032*/ 	.short	(.L_96 - .L_95)
.L_95:
        /*0034*/ 	.word	0x00000180
        /*0038*/ 	.word	0x00000001
        /*003c*/ 	.word	0x00000001


	//----- nvinfo : EIATTR_CBANK_PARAM_SIZE
	.align		4
.L_96:
        /*0040*/ 	.byte	0x03, 0x19
        /*0042*/ 	.short	0x0a80


	//----- nvinfo : EIATTR_PARAM_CBANK
	.align		4
        /*0044*/ 	.byte	0x04, 0x0a
        /*0046*/ 	.short	(.L_98 - .L_97)
	.align		4
.L_97:
        /*0048*/ 	.word	index@(.nv.constant0._ZN7cutlass13device_kernelIN5flash11enable_sm90INS1_16FlashAttnFwdSm90INS1_25CollectiveMainloopFwdSm90ILi2EN4cute5tupleIJNS5_1CILi1EEES8_S8_EEENS6_IJNS7_ILi128EEESA_NS7_ILi192EEEEEELi128ENS_10bfloat16_tEfNS_4arch4Sm90ELb0ELb0ELb1ELb1ELb0ELb1ELb0ELb1ELb1ELb1ELb1ELb0EEENS1_21CollectiveEpilogueFwdINS6_IJSA_SA_SA_EEES9_SD_SF_Li256ELb1ELb1ELb1ELb0EEENS1_36VarlenDynamicPersistentTileSchedulerILi128ELi128ELi256ELi128ELb1ELb1ELb1ELb0ELb1ELb1EEEEEEEEEvNT_6ParamsE)
        /*004c*/ 	.short	0x0380
        /*004e*/ 	.short	0x0a80


	//----- nvinfo : EIATTR_SW_WAR
	.align		4
.L_98:
        /*0050*/ 	.byte	0x04, 0x36
        /*0052*/ 	.short	(.L_100 - .L_99)
.L_99:
        /*0054*/ 	.word	0x00000008
.L_100:


//--------------------- .nv.info._ZN7cutlass13device_kernelIN5flash11enable_sm90INS1_16FlashAttnFwdSm90INS1_25CollectiveMainloopFwdSm90ILi2EN4cute5tupleIJNS5_1CILi1EEES8_S8_EEENS6_IJNS7_ILi128EEENS7_ILi96EEENS7_ILi192EEEEEELi128ENS_10bfloat16_tEfNS_4arch4Sm90ELb0ELb1ELb1ELb0ELb0ELb0ELb0ELb1ELb1ELb1ELb1ELb0EEENS1_21CollectiveEpilogueFwdINS6_IJSA_SA_SB_EEES9_SE_SG_Li256ELb0ELb1ELb1ELb0EEENS1_19SingleTileSchedulerILb0ELb1ELb1ELi128EEEEEEEEEvNT_6ParamsE --------------------------
	.section	.nv.info._ZN7cutlass13device_kernelIN5flash11enable_sm90INS1_16FlashAttnFwdSm90INS1_25CollectiveMainloopFwdSm90ILi2EN4cute5tupleIJNS5_1CILi1EEES8_S8_EEENS6_IJNS7_ILi128EEENS7_ILi96EEENS7_ILi192EEEEEELi128ENS_10bfloat16_tEfNS_4arch4Sm90ELb0ELb1ELb1ELb0ELb0ELb0ELb0ELb1ELb1ELb1ELb1ELb0EEENS1_21CollectiveEpilogueFwdINS6_IJSA_SA_SB_EEES9_SE_SG_Li256ELb0ELb1ELb1ELb0EEENS1_19SingleTileSchedulerILb0ELb1ELb1ELi128EEEEEEEEEvNT_6ParamsE,"",@"SHT_CUDA_INFO"
	.sectionflags	@""
	.align	4


	//----- nvinfo : EIATTR_CUDA_API_VERSION
	.align		4
        /*0000*/ 	.byte	0x04, 0x37
        /*0002*/ 	.short	(.L_102 - .L_101)
.L_101:
        /*0004*/ 	.word	0x00000082


	//----- nvinfo : EIATTR_KPARAM_INFO
	.align		4
.L_102:
        /*0008*/ 	.byte	0x04, 0x17
        /*000a*/ 	.short	(.L_104 - .L_103)
.L_103:
        /*000c*/ 	.word	0x00000000
        /*0010*/ 	.short	0x0000
        /*0012*/ 	.short	0x0000
        /*0014*/ 	.byte	0x00, 0xf0, 0x01, 0x28


	//----- nvinfo : EIATTR_SPARSE_MMA_MASK
	.align		4
.L_104:
        /*0018*/ 	.byte	0x03, 0x50
        /*001a*/ 	.short	0x0000


	//----- nvinfo : EIATTR_MAXREG_COUNT
	.align		4
        /*001c*/ 	.byte	0x03, 0x1b
        /*001e*/ 	.short	0x00a8


	//----- nvinfo : EIATTR_MERCURY_ISA_VERSION
	.align		4
        /*0020*/ 	.byte	0x03, 0x5f
        /*0022*/ 	.short	0x0101


	//----- nvinfo : EIATTR_VRC_CTA_INIT_COUNT
	.align		4
        /*0024*/ 	.byte	0x02, 0x4a
	.zero		1
	.zero		1


	//----- nvinfo : EIATTR_EXIT_INSTR_OFFSETS
	.align		4
        /*0028*/ 	.byte	0x04, 0x1c
        /*002a*/ 	.short	(.L_106 - .L_105)


	//   ....[0]....
.L_105:
        /*002c*/ 	.word	0x00000010


	//----- nvinfo : EIATTR_MAX_THREADS
	.align		4
.L_106:
        /*0030*/ 	.byte	0x04, 0x05
        /*0032*/ 	.short	(.L_108 - .L_107)
.L_107:
        /*0034*/ 	.word	0x00000180
        /*0038*/ 	.word	0x00000001
        /*003c*/ 	.word	0x00000001


	//----- nvinfo : EIATTR_CBANK_PARAM_SIZE
	.align		4
.L_108:
        /*0040*/ 	.byte	0x03, 0x19
        /*0042*/ 	.short	0x0a00


	//----- nvinfo : EIATTR_PARAM_CBANK
	.align		4
        /*0044*/ 	.byte	0x04, 0x0a
        /*0046*/ 	.short	(.L_110 - .L_109)
	.align		4
.L_109:
        /*0048*/ 	.word	index@(.nv.constant0._ZN7cutlass13device_kernelIN5flash11enable_sm90INS1_16FlashAttnFwdSm90INS1_25CollectiveMainloopFwdSm90ILi2EN4cute5tupleIJNS5_1CILi1EEES8_S8_EEENS6_IJNS7_ILi128EEENS7_ILi96EEENS7_ILi192EEEEEELi128ENS_10bfloat16_tEfNS_4arch4Sm90ELb0ELb1ELb1ELb0ELb0ELb0ELb0ELb1ELb1ELb1ELb1ELb0EEENS1_21CollectiveEpilogueFwdINS6_IJSA_SA_SB_EEES9_SE_SG_Li256ELb0ELb1ELb1ELb0EEENS1_19SingleTileSchedulerILb0ELb1ELb1ELi128EEEEEEEEEvNT_6ParamsE)
        /*004c*/ 	.short	0x0380
        /*004e*/ 	.short	0x0a00


	//----- nvinfo : EIATTR_SW_WAR
	.align		4
.L_110:
        /*0050*/ 	.byte	0x04, 0x36
        /*0052*/ 	.short	(.L_112 - .L_111)
.L_111:
        /*0054*/ 	.word	0x00000008
.L_112:


//--------------------- .nv.info._ZN7cutlass13device_kernelIN5flash11enable_sm90INS1_16FlashAttnFwdSm90INS1_25CollectiveMainloopFwdSm90ILi2EN4cute5tupleIJNS5_1CILi1EEES8_S8_EEENS6_IJNS7_ILi128EEENS7_ILi96EEENS7_ILi192EEEEEELi128ENS_10bfloat16_tEfNS_4arch4Sm90ELb0ELb1ELb1ELb1ELb0ELb0ELb0ELb1ELb1ELb1ELb1ELb0EEENS1_21CollectiveEpilogueFwdINS6_IJSA_SA_SB_EEES9_SE_SG_Li256ELb1ELb1ELb1ELb0EEENS1_36VarlenDynamicPersistentTileSchedulerILi128ELi96ELi256ELi128ELb1ELb1ELb1ELb1ELb0ELb1EEEEEEEEEvNT_6ParamsE --------------------------
	.section	.nv.info._ZN7cutlass13device_kernelIN5flash11enable_sm90INS1_16FlashAttnFwdSm90INS1_25CollectiveMainloopFwdSm90ILi2EN4cute5tupleIJNS5_1CILi1EEES8_S8_EEENS6_IJNS7_ILi128EEENS7_ILi96EEENS7_ILi192EEEEEELi128ENS_10bfloat16_tEfNS_4arch4Sm90ELb0ELb1ELb1ELb1ELb0ELb0ELb0ELb1ELb1ELb1ELb1ELb0EEENS1_21CollectiveEpilogueFwdINS6_IJSA_SA_SB_EEES9_SE_SG_Li256ELb1ELb1ELb1ELb0EEENS1_36VarlenDynamicPersistentTileSchedulerILi128ELi96ELi256ELi128ELb1ELb1ELb1ELb1ELb0ELb1EEEEEEEEEvNT_6ParamsE,"",@"SHT_CUDA_INFO"
	.sectionflags	@""
	.align	4


	//----- nvinfo : EIATTR_CUDA_API_VERSION
	.align		4
        /*0000*/ 	.byte	0x04, 0x37
        /*0002*/ 	.short	(.L_114 - .L_113)
.L_113:
        /*0004*/ 	.word	0x00000082


	//----- nvinfo : EIATTR_KPARAM_INFO
	.align		4
.L_114:
        /*0008*/ 	.byte	0x04, 0x17
        /*000a*/ 	.short	(.L_116 - .L_115)
.L_115:
        /*000c*/ 	.word	0x00000000
        /*0010*/ 	.short	0x0000
        /*0012*/ 	.short	0x0000
        /*0014*/ 	.byte	0x00, 0xf0, 0x01, 0x2a


	//----- nvinfo : EIATTR_SPARSE_MMA_MASK
	.align		4
.L_116:
        /*0018*/ 	.byte	0x03, 0x50
        /*001a*/ 	.short	0x0000


	//----- nvinfo : EIATTR_MAXREG_COUNT
	.align		4
        /*001c*/ 	.byte	0x03, 0x1b
        /*001e*/ 	.short	0x00a8


	//----- nvinfo : EIATTR_MERCURY_ISA_VERSION
	.align		4
        /*0020*/ 	.byte	0x03, 0x5f
        /*0022*/ 	.short	0x0101


	//----- nvinfo : EIATTR_VRC_CTA_INIT_COUNT
	.align		4
        /*0024*/ 	.byte	0x02, 0x4a
	.zero		1
	.zero		1


	//----- nvinfo : EIATTR_EXIT_INSTR_OFFSETS
	.align		4
        /*0028*/ 	.byte	0x04, 0x1c
        /*002a*/ 	.short	(.L_118 - .L_117)


	//   ....[0]....
.L_117:
        /*002c*/ 	.word	0x00000010


	//----- nvinfo : EIATTR_MAX_THREADS
	.align		4
.L_118:
        /*0030*/ 	.byte	0x04, 0x05
        /*0032*/ 	.short	(.L_120 - .L_119)
.L_119:
        /*0034*/ 	.word	0x00000180
        /*0038*/ 	.word	0x00000001
        /*003c*/ 	.word	0x00000001


	//----- nvinfo : EIATTR_CBANK_PARAM_SIZE
	.align		4
.L_120:
        /*0040*/ 	.byte	0x03, 0x19
        /*0042*/ 	.short	0x0a80


	//----- nvinfo : EIATTR_PARAM_CBANK
	.align		4
        /*0044*/ 	.byte	0x04, 0x0a
        /*0046*/ 	.short	(.L_122 - .L_121)
	.align		4
.L_121:
        /*0048*/ 	.word	index@(.nv.constant0._ZN7cutlass13device_kernelIN5flash11enable_sm90INS1_16FlashAttnFwdSm90INS1_25CollectiveMainloopFwdSm90ILi2EN4cute5tupleIJNS5_1CILi1EEES8_S8_EEENS6_IJNS7_ILi128EEENS7_ILi96EEENS7_ILi192EEEEEELi128ENS_10bfloat16_tEfNS_4arch4Sm90ELb0ELb1ELb1ELb1ELb0ELb0ELb0ELb1ELb1ELb1ELb1ELb0EEENS1_21CollectiveEpilogueFwdINS6_IJSA_SA_SB_EEES9_SE_SG_Li256ELb1ELb1ELb1ELb0EEENS1_36VarlenDynamicPersistentTileSchedulerILi128ELi96ELi256ELi128ELb1ELb1ELb1ELb1ELb0ELb1EEEEEEEEEvNT_6ParamsE)
        /*004c*/ 	.short	0x0380
        /*004e*/ 	.short	0x0a80


	//----- nvinfo : EIATTR_SW_WAR
	.align		4
.L_122:
        /*0050*/ 	.byte	0x04, 0x36
        /*0052*/ 	.short	(.L_124 - .L_123)
.L_123:
        /*0054*/ 	.word	0x00000008
.L_124:


//--------------------- .nv.info._ZN7cutlass13device_kernelIN5flash11enable_sm90INS1_16FlashAttnFwdSm90INS1_25CollectiveMainloopFwdSm90ILi2EN4cute5tupleIJNS5_1CILi1EEES8_S8_EEENS6_IJNS7_ILi128EEENS7_ILi96EEENS7_ILi192EEEEEELi128ENS_10bfloat16_tEfNS_4arch4Sm90ELb0ELb1ELb1ELb1ELb0ELb1ELb0ELb1ELb1ELb1ELb1ELb0EEENS1_21CollectiveEpilogueFwdINS6_IJSA_SA_SB_EEES9_SE_SG_Li256ELb1ELb1ELb1ELb0EEENS1_36VarlenDynamicPersistentTileSchedulerILi128ELi96ELi256ELi128ELb1ELb1ELb1ELb1ELb0ELb1EEEEEEEEEvNT_6ParamsE --------------------------
	.section	.nv.info._ZN7cutlass13device_kernelIN5flash11enable_sm90INS1_16FlashAttnFwdSm90INS1_25CollectiveMainloopFwdSm90ILi2EN4cute5tupleIJNS5_1CILi1EEES8_S8_EEENS6_IJNS7_ILi128EEENS7_ILi96EEENS7_ILi192EEEEEELi128ENS_10bfloat16_tEfNS_4arch4Sm90ELb0ELb1ELb1ELb1ELb0ELb1ELb0ELb1ELb1ELb1ELb1ELb0EEENS1_21CollectiveEpilogueFwdINS6_IJSA_SA_SB_EEES9_SE_SG_Li256ELb1ELb1ELb1ELb0EEENS1_36VarlenDynamicPersistentTileSchedulerILi128ELi96ELi256ELi128ELb1ELb1ELb1ELb1ELb0ELb1EEEEEEEEEvNT_6ParamsE,"",@"SHT_CUDA_INFO"
	.sectionflags	@""
	.align	4


	//----- nvinfo : EIATTR_CUDA_API_VERSION
	.align		4
        /*0000*/ 	.byte	0x04, 0x37
        /*0002*/ 	.short	(.L_126 - .L_125)
.L_125:
        /*0004*/ 	.word	0x00000082


	//----- nvinfo : EIATTR_KPARAM_INFO
	.align		4
.L_126:
        /*0008*/ 	.byte	0x04, 0x17
        /*000a*/ 	.short	(.L_128 - .L_127)
.L_127:
        /*000c*/ 	.word	0x00000000
        /*0010*/ 	.short	0x0000
        /*0012*/ 	.short	0x0000
        /*0014*/ 	.byte	0x00, 0xf0, 0x01, 0x2a


	//----- nvinfo : EIATTR_SPARSE_MMA_MASK
	.align		4
.L_128:
        /*0018*/ 	.byte	0x03, 0x50
        /*001a*/ 	.short	0x0000


	//----- nvinfo : EIATTR_MAXREG_COUNT
	.align		4
        /*001c*/ 	.byte	0x03, 0x1b
        /*001e*/ 	.short	0x00a8


	//----- nvinfo : EIATTR_MERCURY_ISA_VERSION
	.align		4
        /*0020*/ 	.byte	0x03, 0x5f
        /*0022*/ 	.short	0x0101


	//----- nvinfo : EIATTR_VRC_CTA_INIT_COUNT
	.align		4
        /*0024*/ 	.byte	0x02, 0x4a
	.zero		1
	.zero		1


	//----- nvinfo : EIATTR_EXIT_INSTR_OFFSETS
	.align		4
        /*0028*/ 	.byte	0x04, 0x1c
        /*002a*/ 	.short	(.L_130 - .L_129)


	//   ....[0]....
.L_129:
        /*002c*/ 	.word	0x00000010


	//----- nvinfo : EIATTR_MAX_THREADS
	.align		4
.L_130:
        /*0030*/ 	.byte	0x04, 0x05
        /*0032*/ 	.short	(.L_132 - .L_131)
.L_131:
        /*0034*/ 	.word	0x00000180
        /*0038*/ 	.word	0x00000001
        /*003c*/ 	.word	0x00000001


	//----- nvinfo : EIATTR_CBANK_PARAM_SIZE
	.align		4
.L_132:
        /*0040*/ 	.byte	0x03, 0x19
        /*0042*/ 	.short	0x0a80


	//----- nvinfo : EIATTR_PARAM_CBANK
	.align		4
        /*0044*/ 	.byte	0x04, 0x0a
        /*0046*/ 	.short	(.L_134 - .L_133)
	.align		4
.L_133:
        /*0048*/ 	.word	index@(.nv.constant0._ZN7cutlass13device_kernelIN5flash11enable_sm90INS1_16FlashAttnFwdSm90INS1_25CollectiveMainloopFwdSm90ILi2EN4cute5tupleIJNS5_1CILi1EEES8_S8_EEENS6_IJNS7_ILi128EEENS7_ILi96EEENS7_ILi192EEEEEELi128ENS_10bfloat16_tEfNS_4arch4Sm90ELb0ELb1ELb1ELb1ELb0ELb1ELb0ELb1ELb1ELb1ELb1ELb0EEENS1_21CollectiveEpilogueFwdINS6_IJSA_SA_SB_EEES9_SE_SG_Li256ELb1ELb1ELb1ELb0EEENS1_36VarlenDynamicPersistentTileSchedulerILi128ELi96ELi256ELi128ELb1ELb1ELb1ELb1ELb0ELb1EEEEEEEEEvNT_6ParamsE)
        /*004c*/ 	.short	0x0380
        /*004e*/ 	.short	0x0a80


	//----- nvinfo : EIATTR_SW_WAR
	.align		4
.L_134:
        /*0050*/ 	.byte	0x04, 0x36
        /*0052*/ 	.short	(.L_136 - .L_135)
.L_135:
        /*0054*/ 	.word	0x00000008
.L_136:


//--------------------- .nv.info._ZN7cutlass13device_kernelIN5flash11enable_sm90INS1_16FlashAttnFwdSm90INS1_25CollectiveMainloopFwdSm90ILi2EN4cute5tupleIJNS5_1CILi1EEES8_S8_EEENS6_IJNS7_ILi128EEESA_NS7_ILi192EEEEEELi128ENS_10bfloat16_tEfNS_4arch4Sm90ELb1ELb0ELb1ELb0ELb0ELb0ELb0ELb1ELb1ELb1ELb1ELb0EEENS1_21CollectiveEpilogueFwdINS6_IJSA_SA_SA_EEES9_SD_SF_Li256ELb0ELb1ELb1ELb0EEENS1_19SingleTileSchedulerILb0ELb1ELb1ELi128EEEEEEEEEvNT_6ParamsE --------------------------
	.section	.nv.info._ZN7cutlass13device_kernelIN5flash11enable_sm90INS1_16FlashAttnFwdSm90INS1_25CollectiveMainloopFwdSm90ILi2EN4cute5tupleIJNS5_1CILi1EEES8_S8_EEENS6_IJNS7_ILi128EEESA_NS7_ILi192EEEEEELi128ENS_10bfloat16_tEfNS_4arch4Sm90ELb1ELb0ELb1ELb0ELb0ELb0ELb0ELb1ELb1ELb1ELb1ELb0EEENS1_21CollectiveEpilogueFwdINS6_IJSA_SA_SA_EEES9_SD_SF_Li256ELb0ELb1ELb1ELb0EEENS1_19SingleTileSchedulerILb0ELb1ELb1ELi128EEEEEEEEEvNT_6ParamsE,"",@"SHT_CUDA_INFO"
	.sectionflags	@""
	.align	4


	//----- nvinfo : EIATTR_CUDA_API_VERSION
	.align		4
        /*0000*/ 	.byte	0x04, 0x37
        /*0002*/ 	.short	(.L_138 - .L_137)
.L_137:
        /*0004*/ 	.word	0x00000082


	//----- nvinfo : EIATTR_KPARAM_INFO
	.align		4
.L_138:
        /*0008*/ 	.byte	0x04, 0x17
        /*000a*/ 	.short	(.L_140 - .L_139)
.L_139:
        /*000c*/ 	.word	0x00000000
        /*0010*/ 	.short	0x0000
        /*0012*/ 	.short	0x0000
        /*0014*/ 	.byte	0x00, 0xf0, 0x01, 0x28


	//----- nvinfo : EIATTR_SPARSE_MMA_MASK
	.align		4
.L_140:
        /*0018*/ 	.byte	0x03, 0x50
        /*001a*/ 	.short	0x0000


	//----- nvinfo : EIATTR_MAXREG_COUNT
	.align		4
        /*001c*/ 	.byte	0x03, 0x1b
        /*001e*/ 	.short	0x00a8


	//----- nvinfo : EIATTR_MERCURY_ISA_VERSION
	.align		4
        /*0020*/ 	.byte	0x03, 0x5f
        /*0022*/ 	.short	0x0101


	//----- nvinfo : EIATTR_VRC_CTA_INIT_COUNT
	.align		4
        /*0024*/ 	.byte	0x02, 0x4a
	.zero		1
	.zero		1


	//----- nvinfo : EIATTR_EXIT_INSTR_OFFSETS
	.align		4
        /*0028*/ 	.byte	0x04, 0x1c
        /*002a*/ 	.short	(.L_142 - .L_141)


	//   ....[0]....
.L_141:
        /*002c*/ 	.word	0x00000010


	//----- nvinfo : EIATTR_MAX_THREADS
	.align		4
.L_142:
        /*0030*/ 	.byte	0x04, 0x05
        /*0032*/ 	.short	(.L_144 - .L_143)
.L_143:
        /*0034*/ 	.word	0x00000180
        /*0038*/ 	.word	0x00000001
        /*003c*/ 	.word	0x00000001


	//----- nvinfo : EIATTR_CBANK_PARAM_SIZE
	.align		4
.L_144:
        /*0040*/ 	.byte	0x03, 0x19
        /*0042*/ 	.short	0x0a00


	//----- nvinfo : EIATTR_PARAM_CBANK
	.align		4
        /*0044*/ 	.byte	0x04, 0x0a
        /*0046*/ 	.short	(.L_146 - .L_145)
	.align		4
.L_145:
        /*0048*/ 	.word	index@(.nv.constant0._ZN7cutlass13device_kernelIN5flash11enable_sm90INS1_16FlashAttnFwdSm90INS1_25CollectiveMainloopFwdSm90ILi2EN4cute5tupleIJNS5_1CILi1EEES8_S8_EEENS6_IJNS7_ILi128EEESA_NS7_ILi192EEEEEELi128ENS_10bfloat16_tEfNS_4arch4Sm90ELb1ELb0ELb1ELb0ELb0ELb0ELb0ELb1ELb1ELb1ELb1ELb0EEENS1_21CollectiveEpilogueFwdINS6_IJSA_SA_SA_EEES9_SD_SF_Li256ELb0ELb1ELb1ELb0EEENS1_19SingleTileSchedulerILb0ELb1ELb1ELi128EEEEEEEEEvNT_6ParamsE)
        /*004c*/ 	.short	0x0380
        /*004e*/ 	.short	0x0a00


	//----- nvinfo : EIATTR_SW_WAR
	.align		4
.L_146:
        /*0050*/ 	.byte	0x04, 0x36
        /*0052*/ 	.short	(.L_148 - .L_147)
.L_147:
        /*0054*/ 	.word	0x00000008
.L_148:


//--------------------- .nv.info._ZN7cutlass13device_kernelIN5flash11enable_sm90INS1_16FlashAttnFwdSm90INS1_25CollectiveMainloopFwdSm90ILi2EN4cute5tupleIJNS5_1CILi1EEES8_S8_EEENS6_IJNS7_ILi128EEESA_NS7_ILi192EEEEEELi128ENS_10bfloat16_tEfNS_4arch4Sm90ELb1ELb0ELb1ELb1ELb0ELb0ELb0ELb1ELb1ELb1ELb1ELb0EEENS1_21CollectiveEpilogueFwdINS6_IJSA_SA_SA_EEES9_SD_SF_Li256ELb1ELb1ELb1ELb0EEENS1_36VarlenDynamicPersistentTileSchedulerILi128ELi128ELi256ELi128ELb1ELb1ELb1ELb1ELb1ELb1EEEEEEEEEvNT_6ParamsE --------------------------
	.section	.nv.info._ZN7cutlass13device_kernelIN5flash11enable_sm90INS1_16FlashAttnFwdSm90INS1_25CollectiveMainloopFwdSm90ILi2EN4cute5tupleIJNS5_1CILi1EEES8_S8_EEENS6_IJNS7_ILi128EEESA_NS7_ILi192EEEEEELi128ENS_10bfloat16_tEfNS_4arch4Sm90ELb1ELb0ELb1ELb1ELb0ELb0ELb0ELb1ELb1ELb1ELb1ELb0EEENS1_21CollectiveEpilogueFwdINS6_IJSA_SA_SA_EEES9_SD_SF_Li256ELb1ELb1ELb1ELb0EEENS1_36VarlenDynamicPersistentTileSchedulerILi128ELi128ELi256ELi128ELb1ELb1ELb1ELb1ELb1ELb1EEEEEEEEEvNT_6ParamsE,"",@"SHT_CUDA_INFO"
	.sectionflags	@""
	.align	4


	//----- nvinfo : EIATTR_CUDA_API_VERSION
	.align		4
        /*0000*/ 	.byte	0x04, 0x37
        /*0002*/ 	.short	(.L_150 - .L_149)
.L_149:
        /*0004*/ 	.word	0x00000082


	//----- nvinfo : EIATTR_KPARAM_INFO
	.align		4
.L_150:
        /*0008*/ 	.byte	0x04, 0x17
        /*000a*/ 	.short	(.L_152 - .L_151)
.L_151:
        /*000c*/ 	.word	0x00000000
        /*0010*/ 	.short	0x0000
        /*0012*/ 	.short	0x0000
        /*0014*/ 	.byte	0x00, 0xf0, 0x01, 0x2a


	//----- nvinfo : EIATTR_SPARSE_MMA_MASK
	.align		4
.L_152:
        /*0018*/ 	.byte	0x03, 0x50
        /*001a*/ 	.short	0x0000


	//----- nvinfo : EIATTR_MAXREG_COUNT
	.align		4
        /*001c*/ 	.byte	0x03, 0x1b
        /*001e*/ 	.short	0x00a8


	//----- nvinfo : EIATTR_MERCURY_ISA_VERSION
	.align		4
        /*0020*/ 	.byte	0x03, 0x5f
        /*0022*/ 	.short	0x0101


	//----- nvinfo : EIATTR_VRC_CTA_INIT_COUNT
	.align		4
        /*0024*/ 	.byte	0x02, 0x4a
	.zero		1
	.zero		1


	//----- nvinfo : EIATTR_EXIT_INSTR_OFFSETS
	.align		4
        /*0028*/ 	.byte	0x04, 0x1c
        /*002a*/ 	.short	(.L_154 - .L_153)


	//   ....[0]....
.L_153:
        /*002c*/ 	.word	0x00000010


	//----- nvinfo : EIATTR_MAX_THREADS
	.align		4
.L_154:
        /*0030*/ 	.byte	0x04, 0x05
        /*0032*/ 	.short	(.L_156 - .L_155)
.L_155:
        /*0034*/ 	.word	0x00000180
        /*0038*/ 	.word	0x00000001
        /*003c*/ 	.word	0x00000001


	//----- nvinfo : EIATTR_CBANK_PARAM_SIZE
	.align		4
.L_156:
        /*0040*/ 	.byte	0x03, 0x19
        /*0042*/ 	.short	0x0a80


	//----- nvinfo : EIATTR_PARAM_CBANK
	.align		4
        /*0044*/ 	.byte	0x04, 0x0a
        /*0046*/ 	.short	(.L_158 - .L_157)
	.align		4
.L_157:
        /*0048*/ 	.word	index@(.nv.constant0._ZN7cutlass13device_kernelIN5flash11enable_sm90INS1_16FlashAttnFwdSm90INS1_25CollectiveMainloopFwdSm90ILi2EN4cute5tupleIJNS5_1CILi1EEES8_S8_EEENS6_IJNS7_ILi128EEESA_NS7_ILi192EEEEEELi128ENS_10bfloat16_tEfNS_4arch4Sm90ELb1ELb0ELb1ELb1ELb0ELb0ELb0ELb1ELb1ELb1ELb1ELb0EEENS1_21CollectiveEpilogueFwdINS6_IJSA_SA_SA_EEES9_SD_SF_Li256ELb1ELb1ELb1ELb0EEENS1_36VarlenDynamicPersistentTileSchedulerILi128ELi128ELi256ELi128ELb1ELb1ELb1ELb1ELb1ELb1EEEEEEEEEvNT_6ParamsE)
        /*004c*/ 	.short	0x0380
        /*004e*/ 	.short	0x0a80


	//----- nvinfo : EIATTR_SW_WAR
	.align		4
.L_158:
        /*0050*/ 	.byte	0x04, 0x36
        /*0052*/ 	.short	(.L_160 - .L_159)
.L_159:
        /*0054*/ 	.word	0x00000008
.L_160:


//--------------------- .nv.info._ZN7cutlass13device_kernelIN5flash11enable_sm90INS1_16FlashAttnFwdSm90INS1_25CollectiveMainloopFwdSm90ILi2EN4cute5tupleIJNS5_1CILi1EEES8_S8_EEENS6_IJNS7_ILi128EEESA_NS7_ILi192EEEEEELi128ENS_10bfloat16_tEfNS_4arch4Sm90ELb1ELb0ELb1ELb1ELb0ELb1ELb0ELb1ELb1ELb1ELb1ELb0EEENS1_21CollectiveEpilogueFwdINS6_IJSA_SA_SA_EEES9_SD_SF_Li256ELb1ELb1ELb1ELb0EEENS1_36VarlenDynamicPersistentTileSchedulerILi128ELi128ELi256ELi128ELb1ELb1ELb1ELb1ELb1ELb1EEEEEEEEEvNT_6ParamsE --------------------------
	.section	.nv.info._ZN7cutlass13device_kernelIN5flash11enable_sm90INS1_16FlashAttnFwdSm90INS1_25CollectiveMainloopFwdSm90ILi2EN4cute5tupleIJNS5_1CILi1EEES8_S8_EEENS6_IJNS7_ILi128EEESA_NS7_ILi192EEEEEELi128ENS_10bfloat16_tEfNS_4arch4Sm90ELb1ELb0ELb1ELb1ELb0ELb1ELb0ELb1ELb1ELb1ELb1ELb0EEENS1_21CollectiveEpilogueFwdINS6_IJSA_SA_SA_EEES9_SD_SF_Li256ELb1ELb1ELb1ELb0EEENS1_36VarlenDynamicPersistentTileSchedulerILi128ELi128ELi256ELi128ELb1ELb1ELb1ELb1ELb1ELb1EEEEEEEEEvNT_6ParamsE,"",@"SHT_CUDA_INFO"
	.sectionflags	@""
	.align	4


	//----- nvinfo : EIATTR_CUDA_API_VERSION
	.align		4
        /*0000*/ 	.byte	0x04, 0x37
        /*0002*/ 	.short	(.L_162 - .L_161)
.L_161:
        /*0004*/ 	.word	0x00000082


	//----- nvinfo : EIATTR_KPARAM_INFO
	.align		4
.L_162:
        /*0008*/ 	.byte	0x04, 0x17
        /*000a*/ 	.short	(.L_164 - .L_163)
.L_163:
        /*000c*/ 	.word	0x00000000
        /*0010*/ 	.short	0x0000
        /*0012*/ 	.short	0x0000
        /*0014*/ 	.byte	0x00, 0xf0, 0x01, 0x2a


	//----- nvinfo : EIATTR_SPARSE_MMA_MASK
	.align		4
.L_164:
        /*0018*/ 	.byte	0x03, 0x50
        /*001a*/ 	.short	0x0000


	//----- nvinfo : EIATTR_MAXREG_COUNT
	.align		4
        /*001c*/ 	.byte	0x03, 0x1b
        /*001e*/ 	.short	0x00a8


	//----- nvinfo : EIATTR_MERCURY_ISA_VERSION
	.align		4
        /*0020*/ 	.byte	0x03, 0x5f
        /*0022*/ 	.short	0x0101


	//----- nvinfo : EIATTR_VRC_CTA_INIT_COUNT
	.align		4
        /*0024*/ 	.byte	0x02, 0x4a
	.zero		1
	.zero		1


	//----- nvinfo : EIATTR_EXIT_INSTR_OFFSETS
	.align		4
        /*0028*/ 	.byte	0x04, 0x1c
        /*002a*/ 	.short	(.L_166 - .L_165)


	//   ....[0]....
.L_165:
        /*002c*/ 	.word	0x00000010


	//----- nvinfo : EIATTR_MAX_THREADS
	.align		4
.L_166:
        /*0030*/ 	.byte	0x04, 0x05
        /*0032*/ 	.short	(.L_168 - .L_167)
.L_167:
        /*0034*/ 	.word	0x00000180
        /*0038*/ 	.word	0x00000001
        /*003c*/ 	.word	0x00000001


	//----- nvinfo : EIATTR_CBANK_PARAM_SIZE
	.align		4
.L_168:
        /*0040*/ 	.byte	0x03, 0x19
        /*0042*/ 	.short	0x0a80


	//----- nvinfo : EIATTR_PARAM_CBANK
	.align		4
        /*0044*/ 	.byte	0x04, 0x0a
        /*0046*/ 	.short	(.L_170 - .L_169)
	.align		4
.L_169:
        /*0048*/ 	.word	index@(.nv.constant0._ZN7cutlass13device_kernelIN5flash11enable_sm90INS1_16FlashAttnFwdSm90INS1_25CollectiveMainloopFwdSm90ILi2EN4cute5tupleIJNS5_1CILi1EEES8_S8_EEENS6_IJNS7_ILi128EEESA_NS7_ILi192EEEEEELi128ENS_10bfloat16_tEfNS_4arch4Sm90ELb1ELb0ELb1ELb1ELb0ELb1ELb0ELb1ELb1ELb1ELb1ELb0EEENS1_21CollectiveEpilogueFwdINS6_IJSA_SA_SA_EEES9_SD_SF_Li256ELb1ELb1ELb1ELb0EEENS1_36VarlenDynamicPersistentTileSchedulerILi128ELi128ELi256ELi128ELb1ELb1ELb1ELb1ELb1ELb1EEEEEEEEEvNT_6ParamsE)
        /*004c*/ 	.short	0x0380
        /*004e*/ 	.short	0x0a80


	//----- nvinfo : EIATTR_SW_WAR
	.align		4
.L_170:
        /*0050*/ 	.byte	0x04, 0x36
        /*0052*/ 	.short	(.L_172 - .L_171)
.L_171:
        /*0054*/ 	.word	0x00000008
.L_172:


//--------------------- .nv.callgraph             --------------------------
	.section	.nv.callgraph,"",@"SHT_CUDA_CALLGRAPH"
	.align	4
	.sectionentsize	8
	.align		4
        /*0000*/ 	.word	0x00000000
	.align		4
        /*0004*/ 	.word	0xffffffff
	.align		4
        /*0008*/ 	.word	0x00000000
	.align		4
        /*000c*/ 	.word	0xfffffffe
	.align		4
        /*0010*/ 	.word	0x00000000
	.align		4
        /*0014*/ 	.word	0xfffffffd
	.align		4
        /*0018*/ 	.word	0x00000000
	.align		4
        /*001c*/ 	.word	0xfffffffc


//--------------------- .nv.constant4             --------------------------
	.section	.nv.constant4,"a",@progbits
	.align	8
	.align		8
.nv.constant4:
        /*0000*/ 	.dword	_ZN84_INTERNAL_650d7d4a_48_flash_fwd_hdim192_128_bf16_split_softcap_sm90_cu_49158569_30164cuda3std3__45__cpo5beginE
	.align		8
        /*0008*/ 	.dword	_ZN84_INTERNAL_650d7d4a_48_flash_fwd_hdim192_128_bf16_split_softcap_sm90_cu_49158569_30164cuda3std3__45__cpo3endE
	.align		8
        /*0010*/ 	.dword	_ZN84_INTERNAL_650d7d4a_48_flash_fwd_hdim192_128_bf16_split_softcap_sm90_cu_49158569_30164cuda3std3__45__cpo6cbeginE
	.align		8
        /*0018*/ 	.dword	_ZN84_INTERNAL_650d7d4a_48_flash_fwd_hdim192_128_bf16_split_softcap_sm90_cu_49158569_30164cuda3std3__45__cpo4cendE
	.align		8
        /*0020*/ 	.dword	_ZN84_INTERNAL_650d7d4a_48_flash_fwd_hdim192_128_bf16_split_softcap_sm90_cu_49158569_30164cuda3std3__486_GLOBAL__N__650d7d4a_48_flash_fwd_hdim192_128_bf16_split_softcap_sm90_cu_49158569_30166ignoreE
	.align		8
        /*0028*/ 	.dword	_ZN84_INTERNAL_650d7d4a_48_flash_fwd_hdim192_128_bf16_split_softcap_sm90_cu_49158569_30164cuda3std3__419piecewise_constructE
	.align		8
        /*0030*/ 	.dword	_ZN84_INTERNAL_650d7d4a_48_flash_fwd_hdim192_128_bf16_split_softcap_sm90_cu_49158569_30164cuda3std3__48in_placeE
	.align		8
        /*0038*/ 	.dword	_ZN84_INTERNAL_650d7d4a_48_flash_fwd_hdim192_128_bf16_split_softcap_sm90_cu_49158569_30164cuda3std6ranges3__45__cpo4swapE
	.align		8
        /*0040*/ 	.dword	_ZN84_INTERNAL_650d7d4a_48_flash_fwd_hdim192_128_bf16_split_softcap_sm90_cu_49158569_30164cuda3std6ranges3__45__cpo9iter_moveE
	.align		8
        /*0048*/ 	.dword	_ZN84_INTERNAL_650d7d4a_48_flash_fwd_hdim192_128_bf16_split_softcap_sm90_cu_49158569_30164cute7productE
	.align		8
        /*0050*/ 	.dword	_ZN84_INTERNAL_650d7d4a_48_flash_fwd_hdim192_128_bf16_split_softcap_sm90_cu_49158569_30164cute1_E


//--------------------- .text._ZN7cutlass13device_kernelIN5flash11enable_sm90INS1_16FlashAttnFwdSm90INS1_25CollectiveMainloopFwdSm90ILi2EN4cute5tupleIJNS5_1CILi1EEES8_S8_EEENS6_IJNS7_ILi128EEESA_NS7_ILi192EEEEEELi128ENS_10bfloat16_tEfNS_4arch4Sm90ELb0ELb0ELb1ELb0ELb0ELb0ELb0ELb1ELb1ELb1ELb1ELb0EEENS1_21CollectiveEpilogueFwdINS6_IJSA_SA_SA_EEES9_SD_SF_Li256ELb0ELb1ELb1ELb0EEENS1_19SingleTileSchedulerILb0ELb1ELb1ELi128EEEEEEEEEvNT_6ParamsE --------------------------
	.section	.text._ZN7cutlass13device_kernelIN5flash11enable_sm90INS1_16FlashAttnFwdSm90INS1_25CollectiveMainloopFwdSm90ILi2EN4cute5tupleIJNS5_1CILi1EEES8_S8_EEENS6_IJNS7_ILi128EEESA_NS7_ILi192EEEEEELi128ENS_10bfloat16_tEfNS_4arch4Sm90ELb0ELb0ELb1ELb0ELb0ELb0ELb0ELb1ELb1ELb1ELb1ELb0EEENS1_21CollectiveEpilogueFwdINS6_IJSA_SA_SA_EEES9_SD_SF_Li256ELb0ELb1ELb1ELb0EEENS1_19SingleTileSchedulerILb0ELb1ELb1ELi128EEEEEEEEEvNT_6ParamsE,"ax",@progbits
	.align	128
.text._ZN7cutlass13device_kernelIN5flash11enable_sm90INS1_16FlashAttnFwdSm90INS1_25CollectiveMainloopFwdSm90ILi2EN4cute5tupleIJNS5_1CILi1EEES8_S8_EEENS6_IJNS7_ILi128EEESA_NS7_ILi192EEEEEELi128ENS_10bfloat16_tEfNS_4arch4Sm90ELb0ELb0ELb1ELb0ELb0ELb0ELb0ELb1ELb1ELb1ELb1ELb0EEENS1_21CollectiveEpilogueFwdINS6_IJSA_SA_SA_EEES9_SD_SF_Li256ELb0ELb1ELb1ELb0EEENS1_19SingleTileSchedulerILb0ELb1ELb1ELi128EEEEEEEEEvNT_6ParamsE:
        .type           _ZN7cutlass13device_kernelIN5flash11enable_sm90INS1_16FlashAttnFwdSm90INS1_25CollectiveMainloopFwdSm90ILi2EN4cute5tupleIJNS5_1CILi1EEES8_S8_EEENS6_IJNS7_ILi128EEESA_NS7_ILi192EEEEEELi128ENS_10bfloat16_tEfNS_4arch4Sm90ELb0ELb0ELb1ELb0ELb0ELb0ELb0ELb1ELb1ELb1ELb1ELb0EEENS1_21CollectiveEpilogueFwdINS6_IJSA_SA_SA_EEES9_SD_SF_Li256ELb0ELb1ELb1ELb0EEENS1_19SingleTileSchedulerILb0ELb1ELb1ELi128EEEEEEEEEvNT_6ParamsE,@function
        .size           _ZN7cutlass13device_kernelIN5flash11enable_sm90INS1_16FlashAttnFwdSm90INS1_25CollectiveMainloopFwdSm90ILi2EN4cute5tupleIJNS5_1CILi1EEES8_S8_EEENS6_IJNS7_ILi128EEESA_NS7_ILi192EEEEEELi128ENS_10bfloat16_tEfNS_4arch4Sm90ELb0ELb0ELb1ELb0ELb0ELb0ELb0ELb1ELb1ELb1ELb1ELb0EEENS1_21CollectiveEpilogueFwdINS6_IJSA_SA_SA_EEES9_SD_SF_Li256ELb0ELb1ELb1ELb0EEENS1_19SingleTileSchedulerILb0ELb1ELb1ELi128EEEEEEEEEvNT_6ParamsE,(.L_x_9 - _ZN7cutlass13device_kernelIN5flash11enable_sm90INS1_16FlashAttnFwdSm90INS1_25CollectiveMainloopFwdSm90ILi2EN4cute5tupleIJNS5_1CILi1EEES8_S8_EEENS6_IJNS7_ILi128EEESA_NS7_ILi192EEEEEELi128ENS_10bfloat16_tEfNS_4arch4Sm90ELb0ELb0ELb1ELb0ELb0ELb0ELb0ELb1ELb1ELb1ELb1ELb0EEENS1_21CollectiveEpilogueFwdINS6_IJSA_SA_SA_EEES9_SD_SF_Li256ELb0ELb1ELb1ELb0EEENS1_19SingleTileSchedulerILb0ELb1ELb1ELi128EEEEEEEEEvNT_6ParamsE)
        .other          _ZN7cutlass13device_kernelIN5flash11enable_sm90INS1_16FlashAttnFwdSm90INS1_25CollectiveMainloopFwdSm90ILi2EN4cute5tupleIJNS5_1CILi1EEES8_S8_EEENS6_IJNS7_ILi128EEESA_NS7_ILi192EEEEEELi128ENS_10bfloat16_tEfNS_4arch4Sm90ELb0ELb0ELb1ELb0ELb0ELb0ELb0ELb1ELb1ELb1ELb1ELb0EEENS1_21CollectiveEpilogueFwdINS6_IJSA_SA_SA_EEES9_SD_SF_Li256ELb0ELb1ELb1ELb0EEENS1_19SingleTileSchedulerILb0ELb1ELb1ELi128EEEEEEEEEvNT_6ParamsE,@"STO_CUDA_ENTRY STV_DEFAULT"
_ZN7cutlass13device_kernelIN5flash11enable_sm90INS1_16FlashAttnFwdSm90INS1_25CollectiveMainloopFwdSm90ILi2EN4cute5tupleIJNS5_1CILi1EEES8_S8_EEENS6_IJNS7_ILi128EEESA_NS7_ILi192EEEEEELi128ENS_10bfloat16_tEfNS_4arch4Sm90ELb0ELb0ELb1ELb0ELb0ELb0ELb0ELb1ELb1ELb1ELb1ELb0EEENS1_21CollectiveEpilogueFwdINS6_IJSA_SA_SA_EEES9_SD_SF_Li256ELb0ELb1ELb1ELb0EEENS1_19SingleTileSchedulerILb0ELb1ELb1ELi128EEEEEEEEEvNT_6ParamsE:
[----:B------:R-:W-:Y:S01]  /*0000*/  LDC R1, c[0x0][0x37c] ;  /* 0x0000df00ff017b82 */ /* 0x000fe20000000800 */
[----:B------:R-:W-:Y:S05]  /*0010*/  EXIT ;  /* 0x000000000000794d */ /* 0x000fea0003800000 */
.L_x_0:
[----:B------:R-:W-:-:S00]  /*0020*/  BRA `(.L_x_0) ;  /* 0xfffffffc00fc7947 */ /* 0x000fc0000383ffff */
[----:B------:R-:W-:-:S00]  /*0030*/  NOP ;  /* 0x0000000000007918 */ /* 0x000fc00000000000 */
        /* <DEDUP_REMOVED lines=12> */
.L_x_9:


//--------------------- .text._ZN7cutlass13device_kernelIN5flash11enable_sm90INS1_16FlashAttnFwdSm90INS1_25CollectiveMainloopFwdSm90ILi2EN4cute5tupleIJNS5_1CILi1EEES8_S8_EEENS6_IJNS7_ILi128EEESA_NS7_ILi192EEEEEELi128ENS_10bfloat16_tEfNS_4arch4Sm90ELb0ELb0ELb1ELb1ELb0ELb0ELb0ELb1ELb1ELb1ELb1ELb0EEENS1_21CollectiveEpilogueFwdINS6_IJSA_SA_SA_EEES9_SD_SF_Li256ELb1ELb1ELb1ELb0EEENS1_36VarlenDynamicPersistentTileSchedulerILi128ELi128ELi256ELi128ELb1ELb1ELb1ELb0ELb1ELb1EEEEEEEEEvNT_6ParamsE --------------------------
	.section	.text._ZN7cutlass13device_kernelIN5flash11enable_sm90INS1_16FlashAttnFwdSm90INS1_25CollectiveMainloopFwdSm90ILi2EN4cute5tupleIJNS5_1CILi1EEES8_S8_EEENS6_IJNS7_ILi128EEESA_NS7_ILi192EEEEEELi128ENS_10bfloat16_tEfNS_4arch4Sm90ELb0ELb0ELb1ELb1ELb0ELb0ELb0ELb1ELb1ELb1ELb1ELb0EEENS1_21CollectiveEpilogueFwdINS6_IJSA_SA_SA_EEES9_SD_SF_Li256ELb1ELb1ELb1ELb0EEENS1_36VarlenDynamicPersistentTileSchedulerILi128ELi128ELi256ELi128ELb1ELb1ELb1ELb0ELb1ELb1EEEEEEEEEvNT_6ParamsE,"ax",@progbits
	.align	128
.text._ZN7cutlass13device_kernelIN5flash11enable_sm90INS1_16FlashAttnFwdSm90INS1_25CollectiveMainloopFwdSm90ILi2EN4cute5tupleIJNS5_1CILi1EEES8_S8_EEENS6_IJNS7_ILi128EEESA_NS7_ILi192EEEEEELi128ENS_10bfloat16_tEfNS_4arch4Sm90ELb0ELb0ELb1ELb1ELb0ELb0ELb0ELb1ELb1ELb1ELb1ELb0EEENS1_21CollectiveEpilogueFwdINS6_IJSA_SA_SA_EEES9_SD_SF_Li256ELb1ELb1ELb1ELb0EEENS1_36VarlenDynamicPersistentTileSchedulerILi128ELi128ELi256ELi128ELb1ELb1ELb1ELb0ELb1ELb1EEEEEEEEEvNT_6ParamsE:
        .type           _ZN7cutlass13device_kernelIN5flash11enable_sm90INS1_16FlashAttnFwdSm90INS1_25CollectiveMainloopFwdSm90ILi2EN4cute5tupleIJNS5_1CILi1EEES8_S8_EEENS6_IJNS7_ILi128EEESA_NS7_ILi192EEEEEELi128ENS_10bfloat16_tEfNS_4arch4Sm90ELb0ELb0ELb1ELb1ELb0ELb0ELb0ELb1ELb1ELb1ELb1ELb0EEENS1_21CollectiveEpilogueFwdINS6_IJSA_SA_SA_EEES9_SD_SF_Li256ELb1ELb1ELb1ELb0EEENS1_36VarlenDynamicPersistentTileSchedulerILi128ELi128ELi256ELi128ELb1ELb1ELb1ELb0ELb1ELb1EEEEEEEEEvNT_6ParamsE,@function
        .size           _ZN7cutlass13device_kernelIN5flash11enable_sm90INS1_16FlashAttnFwdSm90INS1_25CollectiveMainloopFwdSm90ILi2EN4cute5tupleIJNS5_1CILi1EEES8_S8_EEENS6_IJNS7_ILi128EEESA_NS7_ILi192EEEEEELi128ENS_10bfloat16_tEfNS_4arch4Sm90ELb0ELb0ELb1ELb1ELb0ELb0ELb0ELb1ELb1ELb1ELb1ELb0EEENS1_21CollectiveEpilogueFwdINS6_IJSA_SA_SA_EEES9_SD_SF_Li256ELb1ELb1ELb1ELb0EEENS1_36VarlenDynamicPersistentTileSchedulerILi128ELi128ELi256ELi128ELb1ELb1ELb1ELb0ELb1ELb1EEEEEEEEEvNT_6ParamsE,(.L_x_10 - _ZN7cutlass13device_kernelIN5flash11enable_sm90INS1_16FlashAttnFwdSm90INS1_25CollectiveMainloopFwdSm90ILi2EN4cute5tupleIJNS5_1CILi1EEES8_S8_EEENS6_IJNS7_ILi128EEESA_NS7_ILi192EEEEEELi128ENS_10bfloat16_tEfNS_4arch4Sm90ELb0ELb0ELb1ELb1ELb0ELb0ELb0ELb1ELb1ELb1ELb1ELb0EEENS1_21CollectiveEpilogueFwdINS6_IJSA_SA_SA_EEES9_SD_SF_Li256ELb1ELb1ELb1ELb0EEENS1_36VarlenDynamicPersistentTileSchedulerILi128ELi128ELi256ELi128ELb1ELb1ELb1ELb0ELb1ELb1EEEEEEEEEvNT_6ParamsE)
        .other          _ZN7cutlass13device_kernelIN5flash11enable_sm90INS1_16FlashAttnFwdSm90INS1_25CollectiveMainloopFwdSm90ILi2EN4cute5tupleIJNS5_1CILi1EEES8_S8_EEENS6_IJNS7_ILi128EEESA_NS7_ILi192EEEEEELi128ENS_10bfloat16_tEfNS_4arch4Sm90ELb0ELb0ELb1ELb1ELb0ELb0ELb0ELb1ELb1ELb1ELb1ELb0EEENS1_21CollectiveEpilogueFwdINS6_IJSA_SA_SA_EEES9_SD_SF_Li256ELb1ELb1ELb1ELb0EEENS1_36VarlenDynamicPersistentTileSchedulerILi128ELi128ELi256ELi128ELb1ELb1ELb1ELb0ELb1ELb1EEEEEEEEEvNT_6ParamsE,@"STO_CUDA_ENTRY STV_DEFAULT"
_ZN7cutlass13device_kernelIN5flash11enable_sm90INS1_16FlashAttnFwdSm90INS1_25CollectiveMainloopFwdSm90ILi2EN4cute5tupleIJNS5_1CILi1EEES8_S8_EEENS6_IJNS7_ILi128EEESA_NS7_ILi192EEEEEELi128ENS_10bfloat16_tEfNS_4arch4Sm90ELb0ELb0ELb1ELb1ELb0ELb0ELb0ELb1ELb1ELb1ELb1ELb0EEENS1_21CollectiveEpilogueFwdINS6_IJSA_SA_SA_EEES9_SD_SF_Li256ELb1ELb1ELb1ELb0EEENS1_36VarlenDynamicPersistentTileSchedulerILi128ELi128ELi256ELi128ELb1ELb1ELb1ELb0ELb1ELb1EEEEEEEEEvNT_6ParamsE:
[----:B------:R-:W-:Y:S01]  /*0000*/  LDC R1, c[0x0][0x37c] ;  /* 0x0000df00ff017b82 */ /* 0x000fe20000000800 */
[----:B------:R-:W-:Y:S05]  /*0010*/  EXIT ;  /* 0x000000000000794d */ /* 0x000fea0003800000 */
.L_x_1:
        /* <DEDUP_REMOVED lines=14> */
.L_x_10:


//--------------------- .text._ZN7cutlass13device_kernelIN5flash11enable_sm90INS1_16FlashAttnFwdSm90INS1_25CollectiveMainloopFwdSm90ILi2EN4cute5tupleIJNS5_1CILi1EEES8_S8_EEENS6_IJNS7_ILi128EEESA_NS7_ILi192EEEEEELi128ENS_10bfloat16_tEfNS_4arch4Sm90ELb0ELb0ELb1ELb1ELb0ELb1ELb0ELb1ELb1ELb1ELb1ELb0EEENS1_21CollectiveEpilogueFwdINS6_IJSA_SA_SA_EEES9_SD_SF_Li256ELb1ELb1ELb1ELb0EEENS1_36VarlenDynamicPersistentTileSchedulerILi128ELi128ELi256ELi128ELb1ELb1ELb1ELb0ELb1ELb1EEEEEEEEEvNT_6ParamsE --------------------------
	.section	.text._ZN7cutlass13device_kernelIN5flash11enable_sm90INS1_16FlashAttnFwdSm90INS1_25CollectiveMainloopFwdSm90ILi2EN4cute5tupleIJNS5_1CILi1EEES8_S8_EEENS6_IJNS7_ILi128EEESA_NS7_ILi192EEEEEELi128ENS_10bfloat16_tEfNS_4arch4Sm90ELb0ELb0ELb1ELb1ELb0ELb1ELb0ELb1ELb1ELb1ELb1ELb0EEENS1_21CollectiveEpilogueFwdINS6_IJSA_SA_SA_EEES9_SD_SF_Li256ELb1ELb1ELb1ELb0EEENS1_36VarlenDynamicPersistentTileSchedulerILi128ELi128ELi256ELi128ELb1ELb1ELb1ELb0ELb1ELb1EEEEEEEEEvNT_6ParamsE,"ax",@progbits
	.align	128
.text._ZN7cutlass13device_kernelIN5flash11enable_sm90INS1_16FlashAttnFwdSm90INS1_25CollectiveMainloopFwdSm90ILi2EN4cute5tupleIJNS5_1CILi1EEES8_S8_EEENS6_IJNS7_ILi128EEESA_NS7_ILi192EEEEEELi128ENS_10bfloat16_tEfNS_4arch4Sm90ELb0ELb0ELb1ELb1ELb0ELb1ELb0ELb1ELb1ELb1ELb1ELb0EEENS1_21CollectiveEpilogueFwdINS6_IJSA_SA_SA_EEES9_SD_SF_Li256ELb1ELb1ELb1ELb0EEENS1_36VarlenDynamicPersistentTileSchedulerILi128ELi128ELi256ELi128ELb1ELb1ELb1ELb0ELb1ELb1EEEEEEEEEvNT_6ParamsE:
        .type           _ZN7cutlass13device_kernelIN5flash11enable_sm90INS1_16FlashAttnFwdSm90INS1_25CollectiveMainloopFwdSm90ILi2EN4cute5tupleIJNS5_1CILi1EEES8_S8_EEENS6_IJNS7_ILi128EEESA_NS7_ILi192EEEEEELi128ENS_10bfloat16_tEfNS_4arch4Sm90ELb0ELb0ELb1ELb1ELb0ELb1ELb0ELb1ELb1ELb1ELb1ELb0EEENS1_21CollectiveEpilogueFwdINS6_IJSA_SA_SA_EEES9_SD_SF_Li256ELb1ELb1ELb1ELb0EEENS1_36VarlenDynamicPersistentTileSchedulerILi128ELi128ELi256ELi128ELb1ELb1ELb1ELb0ELb1ELb1EEEEEEEEEvNT_6ParamsE,@function
        .size           _ZN7cutlass13device_kernelIN5flash11enable_sm90INS1_16FlashAttnFwdSm90INS1_25CollectiveMainloopFwdSm90ILi2EN4cute5tupleIJNS5_1CILi1EEES8_S8_EEENS6_IJNS7_ILi128EEESA_NS7_ILi192EEEEEELi128ENS_10bfloat16_tEfNS_4arch4Sm90ELb0ELb0ELb1ELb1ELb0ELb1ELb0ELb1ELb1ELb1ELb1ELb0EEENS1_21CollectiveEpilogueFwdINS6_IJSA_SA_SA_EEES9_SD_SF_Li256ELb1ELb1ELb1ELb0EEENS1_36VarlenDynamicPersistentTileSchedulerILi128ELi128ELi256ELi128ELb1ELb1ELb1ELb0ELb1ELb1EEEEEEEEEvNT_6ParamsE,(.L_x_11 - _ZN7cutlass13device_kernelIN5flash11enable_sm90INS1_16FlashAttnFwdSm90INS1_25CollectiveMainloopFwdSm90ILi2EN4cute5tupleIJNS5_1CILi1EEES8_S8_EEENS6_IJNS7_ILi128EEESA_NS7_ILi192EEEEEELi128ENS_10bfloat16_tEfNS_4arch4Sm90ELb0ELb0ELb1ELb1ELb0ELb1ELb0ELb1ELb1ELb1ELb1ELb0EEENS1_21CollectiveEpilogueFwdINS6_IJSA_SA_SA_EEES9_SD_SF_Li256ELb1ELb1ELb1ELb0EEENS1_36VarlenDynamicPersistentTileSchedulerILi128ELi128ELi256ELi128ELb1ELb1ELb1ELb0ELb1ELb1EEEEEEEEEvNT_6ParamsE)
        .other          _ZN7cutlass13device_kernelIN5flash11enable_sm90INS1_16FlashAttnFwdSm90INS1_25CollectiveMainloopFwdSm90ILi2EN4cute5tupleIJNS5_1CILi1EEES8_S8_EEENS6_IJNS7_ILi128EEESA_NS7_ILi192EEEEEELi128ENS_10bfloat16_tEfNS_4arch4Sm90ELb0ELb0ELb1ELb1ELb0ELb1ELb0ELb1ELb1ELb1ELb1ELb0EEENS1_21CollectiveEpilogueFwdINS6_IJSA_SA_SA_EEES9_SD_SF_Li256ELb1ELb1ELb1ELb0EEENS1_36VarlenDynamicPersistentTileSchedulerILi128ELi128ELi256ELi128ELb1ELb1ELb1ELb0ELb1ELb1EEEEEEEEEvNT_6ParamsE,@"STO_CUDA_ENTRY STV_DEFAULT"
_ZN7cutlass13device_kernelIN5flash11enable_sm90INS1_16FlashAttnFwdSm90INS1_25CollectiveMainloopFwdSm90ILi2EN4cute5tupleIJNS5_1CILi1EEES8_S8_EEENS6_IJNS7_ILi128EEESA_NS7_ILi192EEEEEELi128ENS_10bfloat16_tEfNS_4arch4Sm90ELb0ELb0ELb1ELb1ELb0ELb1ELb0ELb1ELb1ELb1ELb1ELb0EEENS1_21CollectiveEpilogueFwdINS6_IJSA_SA_SA_EEES9_SD_SF_Li256ELb1ELb1ELb1ELb0EEENS1_36VarlenDynamicPersistentTileSchedulerILi128ELi128ELi256ELi128ELb1ELb1ELb1ELb0ELb1ELb1EEEEEEEEEvNT_6ParamsE:
[----:B------:R-:W-:Y:S01]  /*0000*/  LDC R1, c[0x0][0x37c] ;  /* 0x0000df00ff017b82 */ /* 0x000fe20000000800 */
[----:B------:R-:W-:Y:S05]  /*0010*/  EXIT ;  /* 0x000000000000794d */ /* 0x000fea0003800000 */
.L_x_2:
        /* <DEDUP_REMOVED lines=14> */
.L_x_11:


//--------------------- .text._ZN7cutlass13device_kernelIN5flash11enable_sm90INS1_16FlashAttnFwdSm90INS1_25CollectiveMainloopFwdSm90ILi2EN4cute5tupleIJNS5_1CILi1EEES8_S8_EEENS6_IJNS7_ILi128EEENS7_ILi96EEENS7_ILi192EEEEEELi128ENS_10bfloat16_tEfNS_4arch4Sm90ELb0ELb1ELb1ELb0ELb0ELb0ELb0ELb1ELb1ELb1ELb1ELb0EEENS1_21CollectiveEpilogueFwdINS6_IJSA_SA_SB_EEES9_SE_SG_Li256ELb0ELb1ELb1ELb0EEENS1_19SingleTileSchedulerILb0ELb1ELb1ELi128EEEEEEEEEvNT_6ParamsE --------------------------
	.section	.text._ZN7cutlass13device_kernelIN5flash11enable_sm90INS1_16FlashAttnFwdSm90INS1_25CollectiveMainloopFwdSm90ILi2EN4cute5tupleIJNS5_1CILi1EEES8_S8_EEENS6_IJNS7_ILi128EEENS7_ILi96EEENS7_ILi192EEEEEELi128ENS_10bfloat16_tEfNS_4arch4Sm90ELb0ELb1ELb1ELb0ELb0ELb0ELb0ELb1ELb1ELb1ELb1ELb0EEENS1_21CollectiveEpilogueFwdINS6_IJSA_SA_SB_EEES9_SE_SG_Li256ELb0ELb1ELb1ELb0EEENS1_19SingleTileSchedulerILb0ELb1ELb1ELi128EEEEEEEEEvNT_6ParamsE,"ax",@progbits
	.align	128
.text._ZN7cutlass13device_kernelIN5flash11enable_sm90INS1_16FlashAttnFwdSm90INS1_25CollectiveMainloopFwdSm90ILi2EN4cute5tupleIJNS5_1CILi1EEES8_S8_EEENS6_IJNS7_ILi128EEENS7_ILi96EEENS7_ILi192EEEEEELi128ENS_10bfloat16_tEfNS_4arch4Sm90ELb0ELb1ELb1ELb0ELb0ELb0ELb0ELb1ELb1ELb1ELb1ELb0EEENS1_21CollectiveEpilogueFwdINS6_IJSA_SA_SB_EEES9_SE_SG_Li256ELb0ELb1ELb1ELb0EEENS1_19SingleTileSchedulerILb0ELb1ELb1ELi128EEEEEEEEEvNT_6ParamsE:
        .type           _ZN7cutlass13device_kernelIN5flash11enable_sm90INS1_16FlashAttnFwdSm90INS1_25CollectiveMainloopFwdSm90ILi2EN4cute5tupleIJNS5_1CILi1EEES8_S8_EEENS6_IJNS7_ILi128EEENS7_ILi96EEENS7_ILi192EEEEEELi128ENS_10bfloat16_tEfNS_4arch4Sm90ELb0ELb1ELb1ELb0ELb0ELb0ELb0ELb1ELb1ELb1ELb1ELb0EEENS1_21CollectiveEpilogueFwdINS6_IJSA_SA_SB_EEES9_SE_SG_Li256ELb0ELb1ELb1ELb0EEENS1_19SingleTileSchedulerILb0ELb1ELb1ELi128EEEEEEEEEvNT_6ParamsE,@function
        .size           _ZN7cutlass13device_kernelIN5flash11enable_sm90INS1_16FlashAttnFwdSm90INS1_25CollectiveMainloopFwdSm90ILi2EN4cute5tupleIJNS5_1CILi1EEES8_S8_EEENS6_IJNS7_ILi128EEENS7_ILi96EEENS7_ILi192EEEEEELi128ENS_10bfloat16_tEfNS_4arch4Sm90ELb0ELb1ELb1ELb0ELb0ELb0ELb0ELb1ELb1ELb1ELb1ELb0EEENS1_21CollectiveEpilogueFwdINS6_IJSA_SA_SB_EEES9_SE_SG_Li256ELb0ELb1ELb1ELb0EEENS1_19SingleTileSchedulerILb0ELb1ELb1ELi128EEEEEEEEEvNT_6ParamsE,(.L_x_12 - _ZN7cutlass13device_kernelIN5flash11enable_sm90INS1_16FlashAttnFwdSm90INS1_25CollectiveMainloopFwdSm90ILi2EN4cute5tupleIJNS5_1CILi1EEES8_S8_EEENS6_IJNS7_ILi128EEENS7_ILi96EEENS7_ILi192EEEEEELi128ENS_10bfloat16_tEfNS_4arch4Sm90ELb0ELb1ELb1ELb0ELb0ELb0ELb0ELb1ELb1ELb1ELb1ELb0EEENS1_21CollectiveEpilogueFwdINS6_IJSA_SA_SB_EEES9_SE_SG_Li256ELb0ELb1ELb1ELb0EEENS1_19SingleTileSchedulerILb0ELb1ELb1ELi128EEEEEEEEEvNT_6ParamsE)
        .other          _ZN7cutlass13device_kernelIN5flash11enable_sm90INS1_16FlashAttnFwdSm90INS1_25CollectiveMainloopFwdSm90ILi2EN4cute5tupleIJNS5_1CILi1EEES8_S8_EEENS6_IJNS7_ILi128EEENS7_ILi96EEENS7_ILi192EEEEEELi128ENS_10bfloat16_tEfNS_4arch4Sm90ELb0ELb1ELb1ELb0ELb0ELb0ELb0ELb1ELb1ELb1ELb1ELb0EEENS1_21CollectiveEpilogueFwdINS6_IJSA_SA_SB_EEES9_SE_SG_Li256ELb0ELb1ELb1ELb0EEENS1_19SingleTileSchedulerILb0ELb1ELb1ELi128EEEEEEEEEvNT_6ParamsE,@"STO_CUDA_ENTRY STV_DEFAULT"
_ZN7cutlass13device_kernelIN5flash11enable_sm90INS1_16FlashAttnFwdSm90INS1_25CollectiveMainloopFwdSm90ILi2EN4cute5tupleIJNS5_1CILi1EEES8_S8_EEENS6_IJNS7_ILi128EEENS7_ILi96EEENS7_ILi192EEEEEELi128ENS_10bfloat16_tEfNS_4arch4Sm90ELb0ELb1ELb1ELb0ELb0ELb0ELb0ELb1ELb1ELb1ELb1ELb0EEENS1_21CollectiveEpilogueFwdINS6_IJSA_SA_SB_EEES9_SE_SG_Li256ELb0ELb1ELb1ELb0EEENS1_19SingleTileSchedulerILb0ELb1ELb1ELi128EEEEEEEEEvNT_6ParamsE:
[----:B------:R-:W-:Y:S01]  /*0000*/  LDC R1, c[0x0][0x37c] ;  /* 0x0000df00ff017b82 */ /* 0x000fe20000000800 */
[----:B------:R-:W-:Y:S05]  /*0010*/  EXIT ;  /* 0x000000000000794d */ /* 0x000fea0003800000 */
.L_x_3:
        /* <DEDUP_REMOVED lines=14> */
.L_x_12:


//--------------------- .text._ZN7cutlass13device_kernelIN5flash11enable_sm90INS1_16FlashAttnFwdSm90INS1_25CollectiveMainloopFwdSm90ILi2EN4cute5tupleIJNS5_1CILi1EEES8_S8_EEENS6_IJNS7_ILi128EEENS7_ILi96EEENS7_ILi192EEEEEELi128ENS_10bfloat16_tEfNS_4arch4Sm90ELb0ELb1ELb1ELb1ELb0ELb0ELb0ELb1ELb1ELb1ELb1ELb0EEENS1_21CollectiveEpilogueFwdINS6_IJSA_SA_SB_EEES9_SE_SG_Li256ELb1ELb1ELb1ELb0EEENS1_36VarlenDynamicPersistentTileSchedulerILi128ELi96ELi256ELi128ELb1ELb1ELb1ELb1ELb0ELb1EEEEEEEEEvNT_6ParamsE --------------------------
	.section	.text._ZN7cutlass13device_kernelIN5flash11enable_sm90INS1_16FlashAttnFwdSm90INS1_25CollectiveMainloopFwdSm90ILi2EN4cute5tupleIJNS5_1CILi1EEES8_S8_EEENS6_IJNS7_ILi128EEENS7_ILi96EEENS7_ILi192EEEEEELi128ENS_10bfloat16_tEfNS_4arch4Sm90ELb0ELb1ELb1ELb1ELb0ELb0ELb0ELb1ELb1ELb1ELb1ELb0EEENS1_21CollectiveEpilogueFwdINS6_IJSA_SA_SB_EEES9_SE_SG_Li256ELb1ELb1ELb1ELb0EEENS1_36VarlenDynamicPersistentTileSchedulerILi128ELi96ELi256ELi128ELb1ELb1ELb1ELb1ELb0ELb1EEEEEEEEEvNT_6ParamsE,"ax",@progbits
	.align	128
.text._ZN7cutlass13device_kernelIN5flash11enable_sm90INS1_16FlashAttnFwdSm90INS1_25CollectiveMainloopFwdSm90ILi2EN4cute5tupleIJNS5_1CILi1EEES8_S8_EEENS6_IJNS7_ILi128EEENS7_ILi96EEENS7_ILi192EEEEEELi128ENS_10bfloat16_tEfNS_4arch4Sm90ELb0ELb1ELb1ELb1ELb0ELb0ELb0ELb1ELb1ELb1ELb1ELb0EEENS1_21CollectiveEpilogueFwdINS6_IJSA_SA_SB_EEES9_SE_SG_Li256ELb1ELb1ELb1ELb0EEENS1_36VarlenDynamicPersistentTileSchedulerILi128ELi96ELi256ELi128ELb1ELb1ELb1ELb1ELb0ELb1EEEEEEEEEvNT_6ParamsE:
        .type           _ZN7cutlass13device_kernelIN5flash11enable_sm90INS1_16FlashAttnFwdSm90INS1_25CollectiveMainloopFwdSm90ILi2EN4cute5tupleIJNS5_1CILi1EEES8_S8_EEENS6_IJNS7_ILi128EEENS7_ILi96EEENS7_ILi192EEEEEELi128ENS_10bfloat16_tEfNS_4arch4Sm90ELb0ELb1ELb1ELb1ELb0ELb0ELb0ELb1ELb1ELb1ELb1ELb0EEENS1_21CollectiveEpilogueFwdINS6_IJSA_SA_SB_EEES9_SE_SG_Li256ELb1ELb1ELb1ELb0EEENS1_36VarlenDynamicPersistentTileSchedulerILi128ELi96ELi256ELi128ELb1ELb1ELb1ELb1ELb0ELb1EEEEEEEEEvNT_6ParamsE,@function
        .size           _ZN7cutlass13device_kernelIN5flash11enable_sm90INS1_16FlashAttnFwdSm90INS1_25CollectiveMainloopFwdSm90ILi2EN4cute5tupleIJNS5_1CILi1EEES8_S8_EEENS6_IJNS7_ILi128EEENS7_ILi96EEENS7_ILi192EEEEEELi128ENS_10bfloat16_tEfNS_4arch4Sm90ELb0ELb1ELb1ELb1ELb0ELb0ELb0ELb1ELb1ELb1ELb1ELb0EEENS1_21CollectiveEpilogueFwdINS6_IJSA_SA_SB_EEES9_SE_SG_Li256ELb1ELb1ELb1ELb0EEENS1_36VarlenDynamicPersistentTileSchedulerILi128ELi96ELi256ELi128ELb1ELb1ELb1ELb1ELb0ELb1EEEEEEEEEvNT_6ParamsE,(.L_x_13 - _ZN7cutlass13device_kernelIN5flash11enable_sm90INS1_16FlashAttnFwdSm90INS1_25CollectiveMainloopFwdSm90ILi2EN4cute5tupleIJNS5_1CILi1EEES8_S8_EEENS6_IJNS7_ILi128EEENS7_ILi96EEENS7_ILi192EEEEEELi128ENS_10bfloat16_tEfNS_4arch4Sm90ELb0ELb1ELb1ELb1ELb0ELb0ELb0ELb1ELb1ELb1ELb1ELb0EEENS1_21CollectiveEpilogueFwdINS6_IJSA_SA_SB_EEES9_SE_SG_Li256ELb1ELb1ELb1ELb0EEENS1_36VarlenDynamicPersistentTileSchedulerILi128ELi96ELi256ELi128ELb1ELb1ELb1ELb1ELb0ELb1EEEEEEEEEvNT_6ParamsE)
        .other          _ZN7cutlass13device_kernelIN5flash11enable_sm90INS1_16FlashAttnFwdSm90INS1_25CollectiveMainloopFwdSm90ILi2EN4cute5tupleIJNS5_1CILi1EEES8_S8_EEENS6_IJNS7_ILi128EEENS7_ILi96EEENS7_ILi192EEEEEELi128ENS_10bfloat16_tEfNS_4arch4Sm90ELb0ELb1ELb1ELb1ELb0ELb0ELb0ELb1ELb1ELb1ELb1ELb0EEENS1_21CollectiveEpilogueFwdINS6_IJSA_SA_SB_EEES9_SE_SG_Li256ELb1ELb1ELb1ELb0EEENS1_36VarlenDynamicPersistentTileSchedulerILi128ELi96ELi256ELi128ELb1ELb1ELb1ELb1ELb0ELb1EEEEEEEEEvNT_6ParamsE,@"STO_CUDA_ENTRY STV_DEFAULT"
_ZN7cutlass13device_kernelIN5flash11enable_sm90INS1_16FlashAttnFwdSm90INS1_25CollectiveMainloopFwdSm90ILi2EN4cute5tupleIJNS5_1CILi1EEES8_S8_EEENS6_IJNS7_ILi128EEENS7_ILi96EEENS7_ILi192EEEEEELi128ENS_10bfloat16_tEfNS_4arch4Sm90ELb0ELb1ELb1ELb1ELb0ELb0ELb0ELb1ELb1ELb1ELb1ELb0EEENS1_21CollectiveEpilogueFwdINS6_IJSA_SA_SB_EEES9_SE_SG_Li256ELb1ELb1ELb1ELb0EEENS1_36VarlenDynamicPersistentTileSchedulerILi128ELi96ELi256ELi128ELb1ELb1ELb1ELb1ELb0ELb1EEEEEEEEEvNT_6ParamsE:
[----:B------:R-:W-:Y:S01]  /*0000*/  LDC R1, c[0x0][0x37c] ;  /* 0x0000df00ff017b82 */ /* 0x000fe20000000800 */
[----:B------:R-:W-:Y:S05]  /*0010*/  EXIT ;  /* 0x000000000000794d */ /* 0x000fea0003800000 */
.L_x_4:
        /* <DEDUP_REMOVED lines=14> */
.L_x_13:


//--------------------- .text._ZN7cutlass13device_kernelIN5flash11enable_sm90INS1_16FlashAttnFwdSm90INS1_25CollectiveMainloopFwdSm90ILi2EN4cute5tupleIJNS5_1CILi1EEES8_S8_EEENS6_IJNS7_ILi128EEENS7_ILi96EEENS7_ILi192EEEEEELi128ENS_10bfloat16_tEfNS_4arch4Sm90ELb0ELb1ELb1ELb1ELb0ELb1ELb0ELb1ELb1ELb1ELb1ELb0EEENS1_21CollectiveEpilogueFwdINS6_IJSA_SA_SB_EEES9_SE_SG_Li256ELb1ELb1ELb1ELb0EEENS1_36VarlenDynamicPersistentTileSchedulerILi128ELi96ELi256ELi128ELb1ELb1ELb1ELb1ELb0ELb1EEEEEEEEEvNT_6ParamsE --------------------------
	.section	.text._ZN7cutlass13device_kernelIN5flash11enable_sm90INS1_16FlashAttnFwdSm90INS1_25CollectiveMainloopFwdSm90ILi2EN4cute5tupleIJNS5_1CILi1EEES8_S8_EEENS6_IJNS7_ILi128EEENS7_ILi96EEENS7_ILi192EEEEEELi128ENS_10bfloat16_tEfNS_4arch4Sm90ELb0ELb1ELb1ELb1ELb0ELb1ELb0ELb1ELb1ELb1ELb1ELb0EEENS1_21CollectiveEpilogueFwdINS6_IJSA_SA_SB_EEES9_SE_SG_Li256ELb1ELb1ELb1ELb0EEENS1_36VarlenDynamicPersistentTileSchedulerILi128ELi96ELi256ELi128ELb1ELb1ELb1ELb1ELb0ELb1EEEEEEEEEvNT_6ParamsE,"ax",@progbits
	.align	128
.text._ZN7cutlass13device_kernelIN5flash11enable_sm90INS1_16FlashAttnFwdSm90INS1_25CollectiveMainloopFwdSm90ILi2EN4cute5tupleIJNS5_1CILi1EEES8_S8_EEENS6_IJNS7_ILi128EEENS7_ILi96EEENS7_ILi192EEEEEELi128ENS_10bfloat16_tEfNS_4arch4Sm90ELb0ELb1ELb1ELb1ELb0ELb1ELb0ELb1ELb1ELb1ELb1ELb0EEENS1_21CollectiveEpilogueFwdINS6_IJSA_SA_SB_EEES9_SE_SG_Li256ELb1ELb1ELb1ELb0EEENS1_36VarlenDynamicPersistentTileSchedulerILi128ELi96ELi256ELi128ELb1ELb1ELb1ELb1ELb0ELb1EEEEEEEEEvNT_6ParamsE:
        .type           _ZN7cutlass13device_kernelIN5flash11enable_sm90INS1_16FlashAttnFwdSm90INS1_25CollectiveMainloopFwdSm90ILi2EN4cute5tupleIJNS5_1CILi1EEES8_S8_EEENS6_IJNS7_ILi128EEENS7_ILi96EEENS7_ILi192EEEEEELi128ENS_10bfloat16_tEfNS_4arch4Sm90ELb0ELb1ELb1ELb1ELb0ELb1ELb0ELb1ELb1ELb1ELb1ELb0EEENS1_21CollectiveEpilogueFwdINS6_IJSA_SA_SB_EEES9_SE_SG_Li256ELb1ELb1ELb1ELb0EEENS1_36VarlenDynamicPersistentTileSchedulerILi128ELi96ELi256ELi128ELb1ELb1ELb1ELb1ELb0ELb1EEEEEEEEEvNT_6ParamsE,@function
        .size           _ZN7cutlass13device_kernelIN5flash11enable_sm90INS1_16FlashAttnFwdSm90INS1_25CollectiveMainloopFwdSm90ILi2EN4cute5tupleIJNS5_1CILi1EEES8_S8_EEENS6_IJNS7_ILi128EEENS7_ILi96EEENS7_ILi192EEEEEELi128ENS_10bfloat16_tEfNS_4arch4Sm90ELb0ELb1ELb1ELb1ELb0ELb1ELb0ELb1ELb1ELb1ELb1ELb0EEENS1_21CollectiveEpilogueFwdINS6_IJSA_SA_SB_EEES9_SE_SG_Li256ELb1ELb1ELb1ELb0EEENS1_36VarlenDynamicPersistentTileSchedulerILi128ELi96ELi256ELi128ELb1ELb1ELb1ELb1ELb0ELb1EEEEEEEEEvNT_6ParamsE,(.L_x_14 - _ZN7cutlass13device_kernelIN5flash11enable_sm90INS1_16FlashAttnFwdSm90INS1_25CollectiveMainloopFwdSm90ILi2EN4cute5tupleIJNS5_1CILi1EEES8_S8_EEENS6_IJNS7_ILi128EEENS7_ILi96EEENS7_ILi192EEEEEELi128ENS_10bfloat16_tEfNS_4arch4Sm90ELb0ELb1ELb1ELb1ELb0ELb1ELb0ELb1ELb1ELb1ELb1ELb0EEENS1_21CollectiveEpilogueFwdINS6_IJSA_SA_SB_EEES9_SE_SG_Li256ELb1ELb1ELb1ELb0EEENS1_36VarlenDynamicPersistentTileSchedulerILi128ELi96ELi256ELi128ELb1ELb1ELb1ELb1ELb0ELb1EEEEEEEEEvNT_6ParamsE)
        .other          _ZN7cutlass13device_kernelIN5flash11enable_sm90INS1_16FlashAttnFwdSm90INS1_25CollectiveMainloopFwdSm90ILi2EN4cute5tupleIJNS5_1CILi1EEES8_S8_EEENS6_IJNS7_ILi128EEENS7_ILi96EEENS7_ILi192EEEEEELi128ENS_10bfloat16_tEfNS_4arch4Sm90ELb0ELb1ELb1ELb1ELb0ELb1ELb0ELb1ELb1ELb1ELb1ELb0EEENS1_21CollectiveEpilogueFwdINS6_IJSA_SA_SB_EEES9_SE_SG_Li256ELb1ELb1ELb1ELb0EEENS1_36VarlenDynamicPersistentTileSchedulerILi128ELi96ELi256ELi128ELb1ELb1ELb1ELb1ELb0ELb1EEEEEEEEEvNT_6ParamsE,@"STO_CUDA_ENTRY STV_DEFAULT"
_ZN7cutlass13device_kernelIN5flash11enable_sm90INS1_16FlashAttnFwdSm90INS1_25CollectiveMainloopFwdSm90ILi2EN4cute5tupleIJNS5_1CILi1EEES8_S8_EEENS6_IJNS7_ILi128EEENS7_ILi96EEENS7_ILi192EEEEEELi128ENS_10bfloat16_tEfNS_4arch4Sm90ELb0ELb1ELb1ELb1ELb0ELb1ELb0ELb1ELb1ELb1ELb1ELb0EEENS1_21CollectiveEpilogueFwdINS6_IJSA_SA_SB_EEES9_SE_SG_Li256ELb1ELb1ELb1ELb0EEENS1_36VarlenDynamicPersistentTileSchedulerILi128ELi96ELi256ELi128ELb1ELb1ELb1ELb1ELb0ELb1EEEEEEEEEvNT_6ParamsE:
[----:B------:R-:W-:Y:S01]  /*0000*/  LDC R1, c[0x0][0x37c] ;  /* 0x0000df00ff017b82 */ /* 0x000fe20000000800 */
[----:B------:R-:W-:Y:S05]  /*0010*/  EXIT ;  /* 0x000000000000794d */ /* 0x000fea0003800000 */
.L_x_5:
        /* <DEDUP_REMOVED lines=14> */
.L_x_14:


//--------------------- .text._ZN7cutlass13device_kernelIN5flash11enable_sm90INS1_16FlashAttnFwdSm90INS1_25CollectiveMainloopFwdSm90ILi2EN4cute5tupleIJNS5_1CILi1EEES8_S8_EEENS6_IJNS7_ILi128EEESA_NS7_ILi192EEEEEELi128ENS_10bfloat16_tEfNS_4arch4Sm90ELb1ELb0ELb1ELb0ELb0ELb0ELb0ELb1ELb1ELb1ELb1ELb0EEENS1_21CollectiveEpilogueFwdINS6_IJSA_SA_SA_EEES9_SD_SF_Li256ELb0ELb1ELb1ELb0EEENS1_19SingleTileSchedulerILb0ELb1ELb1ELi128EEEEEEEEEvNT_6ParamsE --------------------------
	.section	.text._ZN7cutlass13device_kernelIN5flash11enable_sm90INS1_16FlashAttnFwdSm90INS1_25CollectiveMainloopFwdSm90ILi2EN4cute5tupleIJNS5_1CILi1EEES8_S8_EEENS6_IJNS7_ILi128EEESA_NS7_ILi192EEEEEELi128ENS_10bfloat16_tEfNS_4arch4Sm90ELb1ELb0ELb1ELb0ELb0ELb0ELb0ELb1ELb1ELb1ELb1ELb0EEENS1_21CollectiveEpilogueFwdINS6_IJSA_SA_SA_EEES9_SD_SF_Li256ELb0ELb1ELb1ELb0EEENS1_19SingleTileSchedulerILb0ELb1ELb1ELi128EEEEEEEEEvNT_6ParamsE,"ax",@progbits
	.align	128
.text._ZN7cutlass13device_kernelIN5flash11enable_sm90INS1_16FlashAttnFwdSm90INS1_25CollectiveMainloopFwdSm90ILi2EN4cute5tupleIJNS5_1CILi1EEES8_S8_EEENS6_IJNS7_ILi128EEESA_NS7_ILi192EEEEEELi128ENS_10bfloat16_tEfNS_4arch4Sm90ELb1ELb0ELb1ELb0ELb0ELb0ELb0ELb1ELb1ELb1ELb1ELb0EEENS1_21CollectiveEpilogueFwdINS6_IJSA_SA_SA_EEES9_SD_SF_Li256ELb0ELb1ELb1ELb0EEENS1_19SingleTileSchedulerILb0ELb1ELb1ELi128EEEEEEEEEvNT_6ParamsE:
        .type           _ZN7cutlass13device_kernelIN5flash11enable_sm90INS1_16FlashAttnFwdSm90INS1_25CollectiveMainloopFwdSm90ILi2EN4cute5tupleIJNS5_1CILi1EEES8_S8_EEENS6_IJNS7_ILi128EEESA_NS7_ILi192EEEEEELi128ENS_10bfloat16_tEfNS_4arch4Sm90ELb1ELb0ELb1ELb0ELb0ELb0ELb0ELb1ELb1ELb1ELb1ELb0EEENS1_21CollectiveEpilogueFwdINS6_IJSA_SA_SA_EEES9_SD_SF_Li256ELb0ELb1ELb1ELb0EEENS1_19SingleTileSchedulerILb0ELb1ELb1ELi128EEEEEEEEEvNT_6ParamsE,@function
        .size           _ZN7cutlass13device_kernelIN5flash11enable_sm90INS1_16FlashAttnFwdSm90INS1_25CollectiveMainloopFwdSm90ILi2EN4cute5tupleIJNS5_1CILi1EEES8_S8_EEENS6_IJNS7_ILi128EEESA_NS7_ILi192EEEEEELi128ENS_10bfloat16_tEfNS_4arch4Sm90ELb1ELb0ELb1ELb0ELb0ELb0ELb0ELb1ELb1ELb1ELb1ELb0EEENS1_21CollectiveEpilogueFwdINS6_IJSA_SA_SA_EEES9_SD_SF_Li256ELb0ELb1ELb1ELb0EEENS1_19SingleTileSchedulerILb0ELb1ELb1ELi128EEEEEEEEEvNT_6ParamsE,(.L_x_15 - _ZN7cutlass13device_kernelIN5flash11enable_sm90INS1_16FlashAttnFwdSm90INS1_25CollectiveMainloopFwdSm90ILi2EN4cute5tupleIJNS5_1CILi1EEES8_S8_EEENS6_IJNS7_ILi128EEESA_NS7_ILi192EEEEEELi128ENS_10bfloat16_tEfNS_4arch4Sm90ELb1ELb0ELb1ELb0ELb0ELb0ELb0ELb1ELb1ELb1ELb1ELb0EEENS1_21CollectiveEpilogueFwdINS6_IJSA_SA_SA_EEES9_SD_SF_Li256ELb0ELb1ELb1ELb0EEENS1_19SingleTileSchedulerILb0ELb1ELb1ELi128EEEEEEEEEvNT_6ParamsE)
        .other          _ZN7cutlass13device_kernelIN5flash11enable_sm90INS1_16FlashAttnFwdSm90INS1_25CollectiveMainloopFwdSm90ILi2EN4cute5tupleIJNS5_1CILi1EEES8_S8_EEENS6_IJNS7_ILi128EEESA_NS7_ILi192EEEEEELi128ENS_10bfloat16_tEfNS_4arch4Sm90ELb1ELb0ELb1ELb0ELb0ELb0ELb0ELb1ELb1ELb1ELb1ELb0EEENS1_21CollectiveEpilogueFwdINS6_IJSA_SA_SA_EEES9_SD_SF_Li256ELb0ELb1ELb1ELb0EEENS1_19SingleTileSchedulerILb0ELb1ELb1ELi128EEEEEEEEEvNT_6ParamsE,@"STO_CUDA_ENTRY STV_DEFAULT"
_ZN7cutlass13device_kernelIN5flash11enable_sm90INS1_16FlashAttnFwdSm90INS1_25CollectiveMainloopFwdSm90ILi2EN4cute5tupleIJNS5_1CILi1EEES8_S8_EEENS6_IJNS7_ILi128EEESA_NS7_ILi192EEEEEELi128ENS_10bfloat16_tEfNS_4arch4Sm90ELb1ELb0ELb1ELb0ELb0ELb0ELb0ELb1ELb1ELb1ELb1ELb0EEENS1_21CollectiveEpilogueFwdINS6_IJSA_SA_SA_EEES9_SD_SF_Li256ELb0ELb1ELb1ELb0EEENS1_19SingleTileSchedulerILb0ELb1ELb1ELi128EEEEEEEEEvNT_6ParamsE:
[----:B------:R-:W-:Y:S01]  /*0000*/  LDC R1, c[0x0][0x37c] ;  /* 0x0000df00ff017b82 */ /* 0x000fe20000000800 */
[----:B------:R-:W-:Y:S05]  /*0010*/  EXIT ;  /* 0x000000000000794d */ /* 0x000fea0003800000 */
.L_x_6:
        /* <DEDUP_REMOVED lines=14> */
.L_x_15:


//--------------------- .text._ZN7cutlass13device_kernelIN5flash11enable_sm90INS1_16FlashAttnFwdSm90INS1_25CollectiveMainloopFwdSm90ILi2EN4cute5tupleIJNS5_1CILi1EEES8_S8_EEENS6_IJNS7_ILi128EEESA_NS7_ILi192EEEEEELi128ENS_10bfloat16_tEfNS_4arch4Sm90ELb1ELb0ELb1ELb1ELb0ELb0ELb0ELb1ELb1ELb1ELb1ELb0EEENS1_21CollectiveEpilogueFwdINS6_IJSA_SA_SA_EEES9_SD_SF_Li256ELb1ELb1ELb1ELb0EEENS1_36VarlenDynamicPersistentTileSchedulerILi128ELi128ELi256ELi128ELb1ELb1ELb1ELb1ELb1ELb1EEEEEEEEEvNT_6ParamsE --------------------------
	.section	.text._ZN7cutlass13device_kernelIN5flash11enable_sm90INS1_16FlashAttnFwdSm90INS1_25CollectiveMainloopFwdSm90ILi2EN4cute5tupleIJNS5_1CILi1EEES8_S8_EEENS6_IJNS7_ILi128EEESA_NS7_ILi192EEEEEELi128ENS_10bfloat16_tEfNS_4arch4Sm90ELb1ELb0ELb1ELb1ELb0ELb0ELb0ELb1ELb1ELb1ELb1ELb0EEENS1_21CollectiveEpilogueFwdINS6_IJSA_SA_SA_EEES9_SD_SF_Li256ELb1ELb1ELb1ELb0EEENS1_36VarlenDynamicPersistentTileSchedulerILi128ELi128ELi256ELi128ELb1ELb1ELb1ELb1ELb1ELb1EEEEEEEEEvNT_6ParamsE,"ax",@progbits
	.align	128
.text._ZN7cutlass13device_kernelIN5flash11enable_sm90INS1_16FlashAttnFwdSm90INS1_25CollectiveMainloopFwdSm90ILi2EN4cute5tupleIJNS5_1CILi1EEES8_S8_EEENS6_IJNS7_ILi128EEESA_NS7_ILi192EEEEEELi128ENS_10bfloat16_tEfNS_4arch4Sm90ELb1ELb0ELb1ELb1ELb0ELb0ELb0ELb1ELb1ELb1ELb1ELb0EEENS1_21CollectiveEpilogueFwdINS6_IJSA_SA_SA_EEES9_SD_SF_Li256ELb1ELb1ELb1ELb0EEENS1_36VarlenDynamicPersistentTileSchedulerILi128ELi128ELi256ELi128ELb1ELb1ELb1ELb1ELb1ELb1EEEEEEEEEvNT_6ParamsE:
        .type           _ZN7cutlass13device_kernelIN5flash11enable_sm90INS1_16FlashAttnFwdSm90INS1_25CollectiveMainloopFwdSm90ILi2EN4cute5tupleIJNS5_1CILi1EEES8_S8_EEENS6_IJNS7_ILi128EEESA_NS7_ILi192EEEEEELi128ENS_10bfloat16_tEfNS_4arch4Sm90ELb1ELb0ELb1ELb1ELb0ELb0ELb0ELb1ELb1ELb1ELb1ELb0EEENS1_21CollectiveEpilogueFwdINS6_IJSA_SA_SA_EEES9_SD_SF_Li256ELb1ELb1ELb1ELb0EEENS1_36VarlenDynamicPersistentTileSchedulerILi128ELi128ELi256ELi128ELb1ELb1ELb1ELb1ELb1ELb1EEEEEEEEEvNT_6ParamsE,@function
        .size           _ZN7cutlass13device_kernelIN5flash11enable_sm90INS1_16FlashAttnFwdSm90INS1_25CollectiveMainloopFwdSm90ILi2EN4cute5tupleIJNS5_1CILi1EEES8_S8_EEENS6_IJNS7_ILi128EEESA_NS7_ILi192EEEEEELi128ENS_10bfloat16_tEfNS_4arch4Sm90ELb1ELb0ELb1ELb1ELb0ELb0ELb0ELb1ELb1ELb1ELb1ELb0EEENS1_21CollectiveEpilogueFwdINS6_IJSA_SA_SA_EEES9_SD_SF_Li256ELb1ELb1ELb1ELb0EEENS1_36VarlenDynamicPersistentTileSchedulerILi128ELi128ELi256ELi128ELb1ELb1ELb1ELb1ELb1ELb1EEEEEEEEEvNT_6ParamsE,(.L_x_16 - _ZN7cutlass13device_kernelIN5flash11enable_sm90INS1_16FlashAttnFwdSm90INS1_25CollectiveMainloopFwdSm90ILi2EN4cute5tupleIJNS5_1CILi1EEES8_S8_EEENS6_IJNS7_ILi128EEESA_NS7_ILi192EEEEEELi128ENS_10bfloat16_tEfNS_4arch4Sm90ELb1ELb0ELb1ELb1ELb0ELb0ELb0ELb1ELb1ELb1ELb1ELb0EEENS1_21CollectiveEpilogueFwdINS6_IJSA_SA_SA_EEES9_SD_SF_Li256ELb1ELb1ELb1ELb0EEENS1_36VarlenDynamicPersistentTileSchedulerILi128ELi128ELi256ELi128ELb1ELb1ELb1ELb1ELb1ELb1EEEEEEEEEvNT_6ParamsE)
        .other          _ZN7cutlass13device_kernelIN5flash11enable_sm90INS1_16FlashAttnFwdSm90INS1_25CollectiveMainloopFwdSm90ILi2EN4cute5tupleIJNS5_1CILi1EEES8_S8_EEENS6_IJNS7_ILi128EEESA_NS7_ILi192EEEEEELi128ENS_10bfloat16_tEfNS_4arch4Sm90ELb1ELb0ELb1ELb1ELb0ELb0ELb0ELb1ELb1ELb1ELb1ELb0EEENS1_21CollectiveEpilogueFwdINS6_IJSA_SA_SA_EEES9_SD_SF_Li256ELb1ELb1ELb1ELb0EEENS1_36VarlenDynamicPersistentTileSchedulerILi128ELi128ELi256ELi128ELb1ELb1ELb1ELb1ELb1ELb1EEEEEEEEEvNT_6ParamsE,@"STO_CUDA_ENTRY STV_DEFAULT"
_ZN7cutlass13device_kernelIN5flash11enable_sm90INS1_16FlashAttnFwdSm90INS1_25CollectiveMainloopFwdSm90ILi2EN4cute5tupleIJNS5_1CILi1EEES8_S8_EEENS6_IJNS7_ILi128EEESA_NS7_ILi192EEEEEELi128ENS_10bfloat16_tEfNS_4arch4Sm90ELb1ELb0ELb1ELb1ELb0ELb0ELb0ELb1ELb1ELb1ELb1ELb0EEENS1_21CollectiveEpilogueFwdINS6_IJSA_SA_SA_EEES9_SD_SF_Li256ELb1ELb1ELb1ELb0EEENS1_36VarlenDynamicPersistentTileSchedulerILi128ELi128ELi256ELi128ELb1ELb1ELb1ELb1ELb1ELb1EEEEEEEEEvNT_6ParamsE:
[----:B------:R-:W-:Y:S01]  /*0000*/  LDC R1, c[0x0][0x37c] ;  /* 0x0000df00ff017b82 */ /* 0x000fe20000000800 */
[----:B------:R-:W-:Y:S05]  /*0010*/  EXIT ;  /* 0x000000000000794d */ /* 0x000fea0003800000 */
.L_x_7:
        /* <DEDUP_REMOVED lines=14> */
.L_x_16:


//--------------------- .text._ZN7cutlass13device_kernelIN5flash11enable_sm90INS1_16FlashAttnFwdSm90INS1_25CollectiveMainloopFwdSm90ILi2EN4cute5tupleIJNS5_1CILi1EEES8_S8_EEENS6_IJNS7_ILi128EEESA_NS7_ILi192EEEEEELi128ENS_10bfloat16_tEfNS_4arch4Sm90ELb1ELb0ELb1ELb1ELb0ELb1ELb0ELb1ELb1ELb1ELb1ELb0EEENS1_21CollectiveEpilogueFwdINS6_IJSA_SA_SA_EEES9_SD_SF_Li256ELb1ELb1ELb1ELb0EEENS1_36VarlenDynamicPersistentTileSchedulerILi128ELi128ELi256ELi128ELb1ELb1ELb1ELb1ELb1ELb1EEEEEEEEEvNT_6ParamsE --------------------------
	.section	.text._ZN7cutlass13device_kernelIN5flash11enable_sm90INS1_16FlashAttnFwdSm90INS1_25CollectiveMainloopFwdSm90ILi2EN4cute5tupleIJNS5_1CILi1EEES8_S8_EEENS6_IJNS7_ILi128EEESA_NS7_ILi192EEEEEELi128ENS_10bfloat16_tEfNS_4arch4Sm90ELb1ELb0ELb1ELb1ELb0ELb1ELb0ELb1ELb1ELb1ELb1ELb0EEENS1_21CollectiveEpilogueFwdINS6_IJSA_SA_SA_EEES9_SD_SF_Li256ELb1ELb1ELb1ELb0EEENS1_36VarlenDynamicPersistentTileSchedulerILi128ELi128ELi256ELi128ELb1ELb1ELb1ELb1ELb1ELb1EEEEEEEEEvNT_6ParamsE,"ax",@progbits
	.align	128
.text._ZN7cutlass13device_kernelIN5flash11enable_sm90INS1_16FlashAttnFwdSm90INS1_25CollectiveMainloopFwdSm90ILi2EN4cute5tupleIJNS5_1CILi1EEES8_S8_EEENS6_IJNS7_ILi128EEESA_NS7_ILi192EEEEEELi128ENS_10bfloat16_tEfNS_4arch4Sm90ELb1ELb0ELb1ELb1ELb0ELb1ELb0ELb1ELb1ELb1ELb1ELb0EEENS1_21CollectiveEpilogueFwdINS6_IJSA_SA_SA_EEES9_SD_SF_Li256ELb1ELb1ELb1ELb0EEENS1_36VarlenDynamicPersistentTileSchedulerILi128ELi128ELi256ELi128ELb1ELb1ELb1ELb1ELb1ELb1EEEEEEEEEvNT_6ParamsE:
        .type           _ZN7cutlass13device_kernelIN5flash11enable_sm90INS1_16FlashAttnFwdSm90INS1_25CollectiveMainloopFwdSm90ILi2EN4cute5tupleIJNS5_1CILi1EEES8_S8_EEENS6_IJNS7_ILi128EEESA_NS7_ILi192EEEEEELi128ENS_10bfloat16_tEfNS_4arch4Sm90ELb1ELb0ELb1ELb1ELb0ELb1ELb0ELb1ELb1ELb1ELb1ELb0EEENS1_21CollectiveEpilogueFwdINS6_IJSA_SA_SA_EEES9_SD_SF_Li256ELb1ELb1ELb1ELb0EEENS1_36VarlenDynamicPersistentTileSchedulerILi128ELi128ELi256ELi128ELb1ELb1ELb1ELb1ELb1ELb1EEEEEEEEEvNT_6ParamsE,@function
        .size           _ZN7cutlass13device_kernelIN5flash11enable_sm90INS1_16FlashAttnFwdSm90INS1_25CollectiveMainloopFwdSm90ILi2EN4cute5tupleIJNS5_1CILi1EEES8_S8_EEENS6_IJNS7_ILi128EEESA_NS7_ILi192EEEEEELi128ENS_10bfloat16_tEfNS_4arch4Sm90ELb1ELb0ELb1ELb1ELb0ELb1ELb0ELb1ELb1ELb1ELb1ELb0EEENS1_21CollectiveEpilogueFwdINS6_IJSA_SA_SA_EEES9_SD_SF_Li256ELb1ELb1ELb1ELb0EEENS1_36VarlenDynamicPersistentTileSchedulerILi128ELi128ELi256ELi128ELb1ELb1ELb1ELb1ELb1ELb1EEEEEEEEEvNT_6ParamsE,(.L_x_17 - _ZN7cutlass13device_kernelIN5flash11enable_sm90INS1_16FlashAttnFwdSm90INS1_25CollectiveMainloopFwdSm90ILi2EN4cute5tupleIJNS5_1CILi1EEES8_S8_EEENS6_IJNS7_ILi128EEESA_NS7_ILi192EEEEEELi128ENS_10bfloat16_tEfNS_4arch4Sm90ELb1ELb0ELb1ELb1ELb0ELb1ELb0ELb1ELb1ELb1ELb1ELb0EEENS1_21CollectiveEpilogueFwdINS6_IJSA_SA_SA_EEES9_SD_SF_Li256ELb1ELb1ELb1ELb0EEENS1_36VarlenDynamicPersistentTileSchedulerILi128ELi128ELi256ELi128ELb1ELb1ELb1ELb1ELb1ELb1EEEEEEEEEvNT_6ParamsE)
        .other          _ZN7cutlass13device_kernelIN5flash11enable_sm90INS1_16FlashAttnFwdSm90INS1_25CollectiveMainloopFwdSm90ILi2EN4cute5tupleIJNS5_1CILi1EEES8_S8_EEENS6_IJNS7_ILi128EEESA_NS7_ILi192EEEEEELi128ENS_10bfloat16_tEfNS_4arch4Sm90ELb1ELb0ELb1ELb1ELb0ELb1ELb0ELb1ELb1ELb1ELb1ELb0EEENS1_21CollectiveEpilogueFwdINS6_IJSA_SA_SA_EEES9_SD_SF_Li256ELb1ELb1ELb1ELb0EEENS1_36VarlenDynamicPersistentTileSchedulerILi128ELi128ELi256ELi128ELb1ELb1ELb1ELb1ELb1ELb1EEEEEEEEEvNT_6ParamsE,@"STO_CUDA_ENTRY STV_DEFAULT"
_ZN7cutlass13device_kernelIN5flash11enable_sm90INS1_16FlashAttnFwdSm90INS1_25CollectiveMainloopFwdSm90ILi2EN4cute5tupleIJNS5_1CILi1EEES8_S8_EEENS6_IJNS7_ILi128EEESA_NS7_ILi192EEEEEELi128ENS_10bfloat16_tEfNS_4arch4Sm90ELb1ELb0ELb1ELb1ELb0ELb1ELb0ELb1ELb1ELb1ELb1ELb0EEENS1_21CollectiveEpilogueFwdINS6_IJSA_SA_SA_EEES9_SD_SF_Li256ELb1ELb1ELb1ELb0EEENS1_36VarlenDynamicPersistentTileSchedulerILi128ELi128ELi256ELi128ELb1ELb1ELb1ELb1ELb1ELb1EEEEEEEEEvNT_6ParamsE:
[----:B------:R-:W-:Y:S01]  /*0000*/  LDC R1, c[0x0][0x37c] ;  /* 0x0000df00ff017b82 */ /* 0x000fe20000000800 */
[----:B------:R-:W-:Y:S05]  /*0010*/  EXIT ;  /* 0x000000000000794d */ /* 0x000fea0003800000 */
.L_x_8:
        /* <DEDUP_REMOVED lines=14> */
.L_x_17:


//--------------------- .nv.shared.reserved.0     --------------------------
	.section	.nv.shared.reserved.0,"aw",@nobits
	.weak		__nv_reservedSMEM_offset_0_alias
	.size		__nv_reservedSMEM_offset_0_alias, 0, 64
	.other		__nv_reservedSMEM_offset_0_alias,@"STO_CUDA_RESERVED_SHARED STV_DEFAULT"
__nv_reservedSMEM_offset_0_alias:
	.zero		0
	.zero		64


//--------------------- .nv.global                --------------------------
	.section	.nv.global,"aw",@nobits
.nv.global:
	.type		_ZN84_INTERNAL_650d7d4a_48_flash_fwd_hdim192_128_bf16_split_softcap_sm90_cu_49158569_30164cute1_E,@object
	.size		_ZN84_INTERNAL_650d7d4a_48_flash_fwd_hdim192_128_bf16_split_softcap_sm90_cu_49158569_30164cute1_E,(_ZN84_INTERNAL_650d7d4a_48_flash_fwd_hdim192_128_bf16_split_softcap_sm90_cu_49158569_30164cuda3std3__45__cpo6cbeginE - _ZN84_INTERNAL_650d7d4a_48_flash_fwd_hdim192_128_bf16_split_softcap_sm90_cu_49158569_30164cute1_E)
_ZN84_INTERNAL_650d7d4a_48_flash_fwd_hdim192_128_bf16_split_softcap_sm90_cu_49158569_30164cute1_E:
	.zero		1
	.type		_ZN84_INTERNAL_650d7d4a_48_flash_fwd_hdim192_128_bf16_split_softcap_sm90_cu_49158569_30164cuda3std3__45__cpo6cbeginE,@object
	.size		_ZN84_INTERNAL_650d7d4a_48_flash_fwd_hdim192_128_bf16_split_softcap_sm90_cu_49158569_30164cuda3std3__45__cpo6cbeginE,(_ZN84_INTERNAL_650d7d4a_48_flash_fwd_hdim192_128_bf16_split_softcap_sm90_cu_49158569_30164cuda3std3__48in_placeE - _ZN84_INTERNAL_650d7d4a_48_flash_fwd_hdim192_128_bf16_split_softcap_sm90_cu_49158569_30164cuda3std3__45__cpo6cbeginE)
_ZN84_INTERNAL_650d7d4a_48_flash_fwd_hdim192_128_bf16_split_softcap_sm90_cu_49158569_30164cuda3std3__45__cpo6cbeginE:
	.zero		1
	.type		_ZN84_INTERNAL_650d7d4a_48_flash_fwd_hdim192_128_bf16_split_softcap_sm90_cu_49158569_30164cuda3std3__48in_placeE,@object
	.size		_ZN84_INTERNAL_650d7d4a_48_flash_fwd_hdim192_128_bf16_split_softcap_sm90_cu_49158569_30164cuda3std3__48in_placeE,(_ZN84_INTERNAL_650d7d4a_48_flash_fwd_hdim192_128_bf16_split_softcap_sm90_cu_49158569_30164cuda3std6ranges3__45__cpo9iter_moveE - _ZN84_INTERNAL_650d7d4a_48_flash_fwd_hdim192_128_bf16_split_softcap_sm90_cu_49158569_30164cuda3std3__48in_placeE)
_ZN84_INTERNAL_650d7d4a_48_flash_fwd_hdim192_128_bf16_split_softcap_sm90_cu_49158569_30164cuda3std3__48in_placeE:
	.zero		1
	.type		_ZN84_INTERNAL_650d7d4a_48_flash_fwd_hdim192_128_bf16_split_softcap_sm90_cu_49158569_30164cuda3std6ranges3__45__cpo9iter_moveE,@object
	.size		_ZN84_INTERNAL_650d7d4a_48_flash_fwd_hdim192_128_bf16_split_softcap_sm90_cu_49158569_30164cuda3std6ranges3__45__cpo9iter_moveE,(_ZN84_INTERNAL_650d7d4a_48_flash_fwd_hdim192_128_bf16_split_softcap_sm90_cu_49158569_30164cuda3std3__45__cpo5beginE - _ZN84_INTERNAL_650d7d4a_48_flash_fwd_hdim192_128_bf16_split_softcap_sm90_cu_49158569_30164cuda3std6ranges3__45__cpo9iter_moveE)
_ZN84_INTERNAL_650d7d4a_48_flash_fwd_hdim192_128_bf16_split_softcap_sm90_cu_49158569_30164cuda3std6ranges3__45__cpo9iter_moveE:
	.zero		1
	.type		_ZN84_INTERNAL_650d7d4a_48_flash_fwd_hdim192_128_bf16_split_softcap_sm90_cu_49158569_30164cuda3std3__45__cpo5beginE,@object
	.size		_ZN84_INTERNAL_650d7d4a_48_flash_fwd_hdim192_128_bf16_split_softcap_sm90_cu_49158569_30164cuda3std3__45__cpo5beginE,(_ZN84_INTERNAL_650d7d4a_48_flash_fwd_hdim192_128_bf16_split_softcap_sm90_cu_49158569_30164cuda3std3__486_GLOBAL__N__650d7d4a_48_flash_fwd_hdim192_128_bf16_split_softcap_sm90_cu_49158569_30166ignoreE - _ZN84_INTERNAL_650d7d4a_48_flash_fwd_hdim192_128_bf16_split_softcap_sm90_cu_49158569_30164cuda3std3__45__cpo5beginE)
_ZN84_INTERNAL_650d7d4a_48_flash_fwd_hdim192_128_bf16_split_softcap_sm90_cu_49158569_30164cuda3std3__45__cpo5beginE:
	.zero		1
	.type		_ZN84_INTERNAL_650d7d4a_48_flash_fwd_hdim192_128_bf16_split_softcap_sm90_cu_49158569_30164cuda3std3__486_GLOBAL__N__650d7d4a_48_flash_fwd_hdim192_128_bf16_split_softcap_sm90_cu_49158569_30166ignoreE,@object
	.size		_ZN84_INTERNAL_650d7d4a_48_flash_fwd_hdim192_128_bf16_split_softcap_sm90_cu_49158569_30164cuda3std3__486_GLOBAL__N__650d7d4a_48_flash_fwd_hdim192_128_bf16_split_softcap_sm90_cu_49158569_30166ignoreE,(_ZN84_INTERNAL_650d7d4a_48_flash_fwd_hdim192_128_bf16_split_softcap_sm90_cu_49158569_30164cute7productE - _ZN84_INTERNAL_650d7d4a_48_flash_fwd_hdim192_128_bf16_split_softcap_sm90_cu_49158569_30164cuda3std3__486_GLOBAL__N__650d7d4a_48_flash_fwd_hdim192_128_bf16_split_softcap_sm90_cu_49158569_30166ignoreE)
_ZN84_INTERNAL_650d7d4a_48_flash_fwd_hdim192_128_bf16_split_softcap_sm90_cu_49158569_30164cuda3std3__486_GLOBAL__N__650d7d4a_48_flash_fwd_hdim192_128_bf16_split_softcap_sm90_cu_49158569_30166ignoreE:
	.zero		1
	.type		_ZN84_INTERNAL_650d7d4a_48_flash_fwd_hdim192_128_bf16_split_softcap_sm90_cu_49158569_30164cute7productE,@object
	.size		_ZN84_INTERNAL_650d7d4a_48_flash_fwd_hdim192_128_bf16_split_softcap_sm90_cu_49158569_30164cute7productE,(_ZN84_INTERNAL_650d7d4a_48_flash_fwd_hdim192_128_bf16_split_softcap_sm90_cu_49158569_30164cuda3std3__45__cpo3endE - _ZN84_INTERNAL_650d7d4a_48_flash_fwd_hdim192_128_bf16_split_softcap_sm90_cu_49158569_30164cute7productE)
_ZN84_INTERNAL_650d7d4a_48_flash_fwd_hdim192_128_bf16_split_softcap_sm90_cu_49158569_30164cute7productE:
	.zero		1
	.type		_ZN84_INTERNAL_650d7d4a_48_flash_fwd_hdim192_128_bf16_split_softcap_sm90_cu_49158569_30164cuda3std3__45__cpo3endE,@object
	.size		_ZN84_INTERNAL_650d7d4a_48_flash_fwd_hdim192_128_bf16_split_softcap_sm90_cu_49158569_30164cuda3std3__45__cpo3endE,(_ZN84_INTERNAL_650d7d4a_48_flash_fwd_hdim192_128_bf16_split_softcap_sm90_cu_49158569_30164cuda3std3__419piecewise_constructE - _ZN84_INTERNAL_650d7d4a_48_flash_fwd_hdim192_128_bf16_split_softcap_sm90_cu_49158569_30164cuda3std3__45__cpo3endE)
_ZN84_INTERNAL_650d7d4a_48_flash_fwd_hdim192_128_bf16_split_softcap_sm90_cu_49158569_30164cuda3std3__45__cpo3endE:
	.zero		1
	.type		_ZN84_INTERNAL_650d7d4a_48_flash_fwd_hdim192_128_bf16_split_softcap_sm90_cu_49158569_30164cuda3std3__419piecewise_constructE,@object
	.size		_ZN84_INTERNAL_650d7d4a_48_flash_fwd_hdim192_128_bf16_split_softcap_sm90_cu_49158569_30164cuda3std3__419piecewise_constructE,(_ZN84_INTERNAL_650d7d4a_48_flash_fwd_hdim192_128_bf16_split_softcap_sm90_cu_49158569_30164cuda3std3__45__cpo4cendE - _ZN84_INTERNAL_650d7d4a_48_flash_fwd_hdim192_128_bf16_split_softcap_sm90_cu_49158569_30164cuda3std3__419piecewise_constructE)
_ZN84_INTERNAL_650d7d4a_48_flash_fwd_hdim192_128_bf16_split_softcap_sm90_cu_49158569_30164cuda3std3__419piecewise_constructE:
	.zero		1
	.type		_ZN84_INTERNAL_650d7d4a_48_flash_fwd_hdim192_128_bf16_split_softcap_sm90_cu_49158569_30164cuda3std3__45__cpo4cendE,@object
	.size		_ZN84_INTERNAL_650d7d4a_48_flash_fwd_hdim192_128_bf16_split_softcap_sm90_cu_49158569_30164cuda3std3__45__cpo4cendE,(_ZN84_INTERNAL_650d7d4a_48_flash_fwd_hdim192_128_bf16_split_softcap_sm90_cu_49158569_30164cuda3std6ranges3__45__cpo4swapE - _ZN84_INTERNAL_650d7d4a_48_flash_fwd_hdim192_128_bf16_split_softcap_sm90_cu_49158569_30164cuda3std3__45__cpo4cendE)
_ZN84_INTERNAL_650d7d4a_48_flash_fwd_hdim192_128_bf16_split_softcap_sm90_cu_49158569_30164cuda3std3__45__cpo4cendE:
	.zero		1
	.type		_ZN84_INTERNAL_650d7d4a_48_flash_fwd_hdim192_128_bf16_split_softcap_sm90_cu_49158569_30164cuda3std6ranges3__45__cpo4swapE,@object
	.size		_ZN84_INTERNAL_650d7d4a_48_flash_fwd_hdim192_128_bf16_split_softcap_sm90_cu_49158569_30164cuda3std6ranges3__45__cpo4swapE,(.L_7 - _ZN84_INTERNAL_650d7d4a_48_flash_fwd_hdim192_128_bf16_split_softcap_sm90_cu_49158569_30164cuda3std6ranges3__45__cpo4swapE)
_ZN84_INTERNAL_650d7d4a_48_flash_fwd_hdim192_128_bf16_split_softcap_sm90_cu_49158569_30164cuda3std6ranges3__45__cpo4swapE:
	.zero		1
.L_7:


//--------------------- .nv.constant0._ZN7cutlass13device_kernelIN5flash11enable_sm90INS1_16FlashAttnFwdSm90INS1_25CollectiveMainloopFwdSm90ILi2EN4cute5tupleIJNS5_1CILi1EEES8_S8_EEENS6_IJNS7_ILi128EEESA_NS7_ILi192EEEEEELi128ENS_10bfloat16_tEfNS_4arch4Sm90ELb0ELb0ELb1ELb0ELb0ELb0ELb0ELb1ELb1ELb1ELb1ELb0EEENS1_21CollectiveEpilogueFwdINS6_IJSA_SA_SA_EEES9_SD_SF_Li256ELb0ELb1ELb1ELb0EEENS1_19SingleTileSchedulerILb0ELb1ELb1ELi128EEEEEEEEEvNT_6ParamsE --------------------------
	.section	.nv.constant0._ZN7cutlass13device_kernelIN5flash11enable_sm90INS1_16FlashAttnFwdSm90INS1_25CollectiveMainloopFwdSm90ILi2EN4cute5tupleIJNS5_1CILi1EEES8_S8_EEENS6_IJNS7_ILi128EEESA_NS7_ILi192EEEEEELi128ENS_10bfloat16_tEfNS_4arch4Sm90ELb0ELb0ELb1ELb0ELb0ELb0ELb0ELb1ELb1ELb1ELb1ELb0EEENS1_21CollectiveEpilogueFwdINS6_IJSA_SA_SA_EEES9_SD_SF_Li256ELb0ELb1ELb1ELb0EEENS1_19SingleTileSchedulerILb0ELb1ELb1ELi128EEEEEEEEEvNT_6ParamsE,"a",@progbits
	.sectionflags	@""
	.align	4
.nv.constant0._ZN7cutlass13device_kernelIN5flash11enable_sm90INS1_16FlashAttnFwdSm90INS1_25CollectiveMainloopFwdSm90ILi2EN4cute5tupleIJNS5_1CILi1EEES8_S8_EEENS6_IJNS7_ILi128EEESA_NS7_ILi192EEEEEELi128ENS_10bfloat16_tEfNS_4arch4Sm90ELb0ELb0ELb1ELb0ELb0ELb0ELb0ELb1ELb1ELb1ELb1ELb0EEENS1_21CollectiveEpilogueFwdINS6_IJSA_SA_SA_EEES9_SD_SF_Li256ELb0ELb1ELb1ELb0EEENS1_19SingleTileSchedulerILb0ELb1ELb1ELi128EEEEEEEEEvNT_6ParamsE:
	.zero		3456


//--------------------- .nv.constant0._ZN7cutlass13device_kernelIN5flash11enable_sm90INS1_16FlashAttnFwdSm90INS1_25CollectiveMainloopFwdSm90ILi2EN4cute5tupleIJNS5_1CILi1EEES8_S8_EEENS6_IJNS7_ILi128EEESA_NS7_ILi192EEEEEELi128ENS_10bfloat16_tEfNS_4arch4Sm90ELb0ELb0ELb1ELb1ELb0ELb0ELb0ELb1ELb1ELb1ELb1ELb0EEENS1_21CollectiveEpilogueFwdINS6_IJSA_SA_SA_EEES9_SD_SF_Li256ELb1ELb1ELb1ELb0EEENS1_36VarlenDynamicPersistentTileSchedulerILi128ELi128ELi256ELi128ELb1ELb1ELb1ELb0ELb1ELb1EEEEEEEEEvNT_6ParamsE --------------------------
	.section	.nv.constant0._ZN7cutlass13device_kernelIN5flash11enable_sm90INS1_16FlashAttnFwdSm90INS1_25CollectiveMainloopFwdSm90ILi2EN4cute5tupleIJNS5_1CILi1EEES8_S8_EEENS6_IJNS7_ILi128EEESA_NS7_ILi192EEEEEELi128ENS_10bfloat16_tEfNS_4arch4Sm90ELb0ELb0ELb1ELb1ELb0ELb0ELb0ELb1ELb1ELb1ELb1ELb0EEENS1_21CollectiveEpilogueFwdINS6_IJSA_SA_SA_EEES9_SD_SF_Li256ELb1ELb1ELb1ELb0EEENS1_36VarlenDynamicPersistentTileSchedulerILi128ELi128ELi256ELi128ELb1ELb1ELb1ELb0ELb1ELb1EEEEEEEEEvNT_6ParamsE,"a",@progbits
	.sectionflags	@""
	.align	4
.nv.constant0._ZN7cutlass13device_kernelIN5flash11enable_sm90INS1_16FlashAttnFwdSm90INS1_25CollectiveMainloopFwdSm90ILi2EN4cute5tupleIJNS5_1CILi1EEES8_S8_EEENS6_IJNS7_ILi128EEESA_NS7_ILi192EEEEEELi128ENS_10bfloat16_tEfNS_4arch4Sm90ELb0ELb0ELb1ELb1ELb0ELb0ELb0ELb1ELb1ELb1ELb1ELb0EEENS1_21CollectiveEpilogueFwdINS6_IJSA_SA_SA_EEES9_SD_SF_Li256ELb1ELb1ELb1ELb0EEENS1_36VarlenDynamicPersistentTileSchedulerILi128ELi128ELi256ELi128ELb1ELb1ELb1ELb0ELb1ELb1EEEEEEEEEvNT_6ParamsE:
	.zero		3584


//--------------------- .nv.constant0._ZN7cutlass13device_kernelIN5flash11enable_sm90INS1_16FlashAttnFwdSm90INS1_25CollectiveMainloopFwdSm90ILi2EN4cute5tupleIJNS5_1CILi1EEES8_S8_EEENS6_IJNS7_ILi128EEESA_NS7_ILi192EEEEEELi128ENS_10bfloat16_tEfNS_4arch4Sm90ELb0ELb0ELb1ELb1ELb0ELb1ELb0ELb1ELb1ELb1ELb1ELb0EEENS1_21CollectiveEpilogueFwdINS6_IJSA_SA_SA_EEES9_SD_SF_Li256ELb1ELb1ELb1ELb0EEENS1_36VarlenDynamicPersistentTileSchedulerILi128ELi128ELi256ELi128ELb1ELb1ELb1ELb0ELb1ELb1EEEEEEEEEvNT_6ParamsE --------------------------
	.section	.nv.constant0._ZN7cutlass13device_kernelIN5flash11enable_sm90INS1_16FlashAttnFwdSm90INS1_25CollectiveMainloopFwdSm90ILi2EN4cute5tupleIJNS5_1CILi1EEES8_S8_EEENS6_IJNS7_ILi128EEESA_NS7_ILi192EEEEEELi128ENS_10bfloat16_tEfNS_4arch4Sm90ELb0ELb0ELb1ELb1ELb0ELb1ELb0ELb1ELb1ELb1ELb1ELb0EEENS1_21CollectiveEpilogueFwdINS6_IJSA_SA_SA_EEES9_SD_SF_Li256ELb1ELb1ELb1ELb0EEENS1_36VarlenDynamicPersistentTileSchedulerILi128ELi128ELi256ELi128ELb1ELb1ELb1ELb0ELb1ELb1EEEEEEEEEvNT_6ParamsE,"a",@progbits
	.sectionflags	@""
	.align	4
.nv.constant0._ZN7cutlass13device_kernelIN5flash11enable_sm90INS1_16FlashAttnFwdSm90INS1_25CollectiveMainloopFwdSm90ILi2EN4cute5tupleIJNS5_1CILi1EEES8_S8_EEENS6_IJNS7_ILi128EEESA_NS7_ILi192EEEEEELi128ENS_10bfloat16_tEfNS_4arch4Sm90ELb0ELb0ELb1ELb1ELb0ELb1ELb0ELb1ELb1ELb1ELb1ELb0EEENS1_21CollectiveEpilogueFwdINS6_IJSA_SA_SA_EEES9_SD_SF_Li256ELb1ELb1ELb1ELb0EEENS1_36VarlenDynamicPersistentTileSchedulerILi128ELi128ELi256ELi128ELb1ELb1ELb1ELb0ELb1ELb1EEEEEEEEEvNT_6ParamsE:
	.zero		3584


//--------------------- .nv.constant0._ZN7cutlass13device_kernelIN5flash11enable_sm90INS1_16FlashAttnFwdSm90INS1_25CollectiveMainloopFwdSm90ILi2EN4cute5tupleIJNS5_1CILi1EEES8_S8_EEENS6_IJNS7_ILi128EEENS7_ILi96EEENS7_ILi192EEEEEELi128ENS_10bfloat16_tEfNS_4arch4Sm90ELb0ELb1ELb1ELb0ELb0ELb0ELb0ELb1ELb1ELb1ELb1ELb0EEENS1_21CollectiveEpilogueFwdINS6_IJSA_SA_SB_EEES9_SE_SG_Li256ELb0ELb1ELb1ELb0EEENS1_19SingleTileSchedulerILb0ELb1ELb1ELi128EEEEEEEEEvNT_6ParamsE --------------------------
	.section	.nv.constant0._ZN7cutlass13device_kernelIN5flash11enable_sm90INS1_16FlashAttnFwdSm90INS1_25CollectiveMainloopFwdSm90ILi2EN4cute5tupleIJNS5_1CILi1EEES8_S8_EEENS6_IJNS7_ILi128EEENS7_ILi96EEENS7_ILi192EEEEEELi128ENS_10bfloat16_tEfNS_4arch4Sm90ELb0ELb1ELb1ELb0ELb0ELb0ELb0ELb1ELb1ELb1ELb1ELb0EEENS1_21CollectiveEpilogueFwdINS6_IJSA_SA_SB_EEES9_SE_SG_Li256ELb0ELb1ELb1ELb0EEENS1_19SingleTileSchedulerILb0ELb1ELb1ELi128EEEEEEEEEvNT_6ParamsE,"a",@progbits
	.sectionflags	@""
	.align	4
.nv.constant0._ZN7cutlass13device_kernelIN5flash11enable_sm90INS1_16FlashAttnFwdSm90INS1_25CollectiveMainloopFwdSm90ILi2EN4cute5tupleIJNS5_1CILi1EEES8_S8_EEENS6_IJNS7_ILi128EEENS7_ILi96EEENS7_ILi192EEEEEELi128ENS_10bfloat16_tEfNS_4arch4Sm90ELb0ELb1ELb1ELb0ELb0ELb0ELb0ELb1ELb1ELb1ELb1ELb0EEENS1_21CollectiveEpilogueFwdINS6_IJSA_SA_SB_EEES9_SE_SG_Li256ELb0ELb1ELb1ELb0EEENS1_19SingleTileSchedulerILb0ELb1ELb1ELi128EEEEEEEEEvNT_6ParamsE:
	.zero		3456


//--------------------- .nv.constant0._ZN7cutlass13device_kernelIN5flash11enable_sm90INS1_16FlashAttnFwdSm90INS1_25CollectiveMainloopFwdSm90ILi2EN4cute5tupleIJNS5_1CILi1EEES8_S8_EEENS6_IJNS7_ILi128EEENS7_ILi96EEENS7_ILi192EEEEEELi128ENS_10bfloat16_tEfNS_4arch4Sm90ELb0ELb1ELb1ELb1ELb0ELb0ELb0ELb1ELb1ELb1ELb1ELb0EEENS1_21CollectiveEpilogueFwdINS6_IJSA_SA_SB_EEES9_SE_SG_Li256ELb1ELb1ELb1ELb0EEENS1_36VarlenDynamicPersistentTileSchedulerILi128ELi96ELi256ELi128ELb1ELb1ELb1ELb1ELb0ELb1EEEEEEEEEvNT_6ParamsE --------------------------
	.section	.nv.constant0._ZN7cutlass13device_kernelIN5flash11enable_sm90INS1_16FlashAttnFwdSm90INS1_25CollectiveMainloopFwdSm90ILi2EN4cute5tupleIJNS5_1CILi1EEES8_S8_EEENS6_IJNS7_ILi128EEENS7_ILi96EEENS7_ILi192EEEEEELi128ENS_10bfloat16_tEfNS_4arch4Sm90ELb0ELb1ELb1ELb1ELb0ELb0ELb0ELb1ELb1ELb1ELb1ELb0EEENS1_21CollectiveEpilogueFwdINS6_IJSA_SA_SB_EEES9_SE_SG_Li256ELb1ELb1ELb1ELb0EEENS1_36VarlenDynamicPersistentTileSchedulerILi128ELi96ELi256ELi128ELb1ELb1ELb1ELb1ELb0ELb1EEEEEEEEEvNT_6ParamsE,"a",@progbits
	.sectionflags	@""
	.align	4
.nv.constant0._ZN7cutlass13device_kernelIN5flash11enable_sm90INS1_16FlashAttnFwdSm90INS1_25CollectiveMainloopFwdSm90ILi2EN4cute5tupleIJNS5_1CILi1EEES8_S8_EEENS6_IJNS7_ILi128EEENS7_ILi96EEENS7_ILi192EEEEEELi128ENS_10bfloat16_tEfNS_4arch4Sm90ELb0ELb1ELb1ELb1ELb0ELb0ELb0ELb1ELb1ELb1ELb1ELb0EEENS1_21CollectiveEpilogueFwdINS6_IJSA_SA_SB_EEES9_SE_SG_Li256ELb1ELb1ELb1ELb0EEENS1_36VarlenDynamicPersistentTileSchedulerILi128ELi96ELi256ELi128ELb1ELb1ELb1ELb1ELb0ELb1EEEEEEEEEvNT_6ParamsE:
	.zero		3584


//--------------------- .nv.constant0._ZN7cutlass13device_kernelIN5flash11enable_sm90INS1_16FlashAttnFwdSm90INS1_25CollectiveMainloopFwdSm90ILi2EN4cute5tupleIJNS5_1CILi1EEES8_S8_EEENS6_IJNS7_ILi128EEENS7_ILi96EEENS7_ILi192EEEEEELi128ENS_10bfloat16_tEfNS_4arch4Sm90ELb0ELb1ELb1ELb1ELb0ELb1ELb0ELb1ELb1ELb1ELb1ELb0EEENS1_21CollectiveEpilogueFwdINS6_IJSA_SA_SB_EEES9_SE_SG_Li256ELb1ELb1ELb1ELb0EEENS1_36VarlenDynamicPersistentTileSchedulerILi128ELi96ELi256ELi128ELb1ELb1ELb1ELb1ELb0ELb1EEEEEEEEEvNT_6ParamsE --------------------------
	.section	.nv.constant0._ZN7cutlass13device_kernelIN5flash11enable_sm90INS1_16FlashAttnFwdSm90INS1_25CollectiveMainloopFwdSm90ILi2EN4cute5tupleIJNS5_1CILi1EEES8_S8_EEENS6_IJNS7_ILi128EEENS7_ILi96EEENS7_ILi192EEEEEELi128ENS_10bfloat16_tEfNS_4arch4Sm90ELb0ELb1ELb1ELb1ELb0ELb1ELb0ELb1ELb1ELb1ELb1ELb0EEENS1_21CollectiveEpilogueFwdINS6_IJSA_SA_SB_EEES9_SE_SG_Li256ELb1ELb1ELb1ELb0EEENS1_36VarlenDynamicPersistentTileSchedulerILi128ELi96ELi256ELi128ELb1ELb1ELb1ELb1ELb0ELb1EEEEEEEEEvNT_6ParamsE,"a",@progbits
	.sectionflags	@""
	.align	4
.nv.constant0._ZN7cutlass13device_kernelIN5flash11enable_sm90INS1_16FlashAttnFwdSm90INS1_25CollectiveMainloopFwdSm90ILi2EN4cute5tupleIJNS5_1CILi1EEES8_S8_EEENS6_IJNS7_ILi128EEENS7_ILi96EEENS7_ILi192EEEEEELi128ENS_10bfloat16_tEfNS_4arch4Sm90ELb0ELb1ELb1ELb1ELb0ELb1ELb0ELb1ELb1ELb1ELb1ELb0EEENS1_21CollectiveEpilogueFwdINS6_IJSA_SA_SB_EEES9_SE_SG_Li256ELb1ELb1ELb1ELb0EEENS1_36VarlenDynamicPersistentTileSchedulerILi128ELi96ELi256ELi128ELb1ELb1ELb1ELb1ELb0ELb1EEEEEEEEEvNT_6ParamsE:
	.zero		3584


//--------------------- .nv.constant0._ZN7cutlass13device_kernelIN5flash11enable_sm90INS1_16FlashAttnFwdSm90INS1_25CollectiveMainloopFwdSm90ILi2EN4cute5tupleIJNS5_1CILi1EEES8_S8_EEENS6_IJNS7_ILi128EEESA_NS7_ILi192EEEEEELi128ENS_10bfloat16_tEfNS_4arch4Sm90ELb1ELb0ELb1ELb0ELb0ELb0ELb0ELb1ELb1ELb1ELb1ELb0EEENS1_21CollectiveEpilogueFwdINS6_IJSA_SA_SA_EEES9_SD_SF_Li256ELb0ELb1ELb1ELb0EEENS1_19SingleTileSchedulerILb0ELb1ELb1ELi128EEEEEEEEEvNT_6ParamsE --------------------------
	.section	.nv.constant0._ZN7cutlass13device_kernelIN5flash11enable_sm90INS1_16FlashAttnFwdSm90INS1_25CollectiveMainloopFwdSm90ILi2EN4cute5tupleIJNS5_1CILi1EEES8_S8_EEENS6_IJNS7_ILi128EEESA_NS7_ILi192EEEEEELi128ENS_10bfloat16_tEfNS_4arch4Sm90ELb1ELb0ELb1ELb0ELb0ELb0ELb0ELb1ELb1ELb1ELb1ELb0EEENS1_21CollectiveEpilogueFwdINS6_IJSA_SA_SA_EEES9_SD_SF_Li256ELb0ELb1ELb1ELb0EEENS1_19SingleTileSchedulerILb0ELb1ELb1ELi128EEEEEEEEEvNT_6ParamsE,"a",@progbits
	.sectionflags	@""
	.align	4
.nv.constant0._ZN7cutlass13device_kernelIN5flash11enable_sm90INS1_16FlashAttnFwdSm90INS1_25CollectiveMainloopFwdSm90ILi2EN4cute5tupleIJNS5_1CILi1EEES8_S8_EEENS6_IJNS7_ILi128EEESA_NS7_ILi192EEEEEELi128ENS_10bfloat16_tEfNS_4arch4Sm90ELb1ELb0ELb1ELb0ELb0ELb0ELb0ELb1ELb1ELb1ELb1ELb0EEENS1_21CollectiveEpilogueFwdINS6_IJSA_SA_SA_EEES9_SD_SF_Li256ELb0ELb1ELb1ELb0EEENS1_19SingleTileSchedulerILb0ELb1ELb1ELi128EEEEEEEEEvNT_6ParamsE:
	.zero		3456


//--------------------- .nv.constant0._ZN7cutlass13device_kernelIN5flash11enable_sm90INS1_16FlashAttnFwdSm90INS1_25CollectiveMainloopFwdSm90ILi2EN4cute5tupleIJNS5_1CILi1EEES8_S8_EEENS6_IJNS7_ILi128EEESA_NS7_ILi192EEEEEELi128ENS_10bfloat16_tEfNS_4arch4Sm90ELb1ELb0ELb1ELb1ELb0ELb0ELb0ELb1ELb1ELb1ELb1ELb0EEENS1_21CollectiveEpilogueFwdINS6_IJSA_SA_SA_EEES9_SD_SF_Li256ELb1ELb1ELb1ELb0EEENS1_36VarlenDynamicPersistentTileSchedulerILi128ELi128ELi256ELi128ELb1ELb1ELb1ELb1ELb1ELb1EEEEEEEEEvNT_6ParamsE --------------------------
	.section	.nv.constant0._ZN7cutlass13device_kernelIN5flash11enable_sm90INS1_16FlashAttnFwdSm90INS1_25CollectiveMainloopFwdSm90ILi2EN4cute5tupleIJNS5_1CILi1EEES8_S8_EEENS6_IJNS7_ILi128EEESA_NS7_ILi192EEEEEELi128ENS_10bfloat16_tEfNS_4arch4Sm90ELb1ELb0ELb1ELb1ELb0ELb0ELb0ELb1ELb1ELb1ELb1ELb0EEENS1_21CollectiveEpilogueFwdINS6_IJSA_SA_SA_EEES9_SD_SF_Li256ELb1ELb1ELb1ELb0EEENS1_36VarlenDynamicPersistentTileSchedulerILi128ELi128ELi256ELi128ELb1ELb1ELb1ELb1ELb1ELb1EEEEEEEEEvNT_6ParamsE,"a",@progbits
	.sectionflags	@""
	.align	4
.nv.constant0._ZN7cutlass13device_kernelIN5flash11enable_sm90INS1_16FlashAttnFwdSm90INS1_25CollectiveMainloopFwdSm90ILi2EN4cute5tupleIJNS5_1CILi1EEES8_S8_EEENS6_IJNS7_ILi128EEESA_NS7_ILi192EEEEEELi128ENS_10bfloat16_tEfNS_4arch4Sm90ELb1ELb0ELb1ELb1ELb0ELb0ELb0ELb1ELb1ELb1ELb1ELb0EEENS1_21CollectiveEpilogueFwdINS6_IJSA_SA_SA_EEES9_SD_SF_Li256ELb1ELb1ELb1ELb0EEENS1_36VarlenDynamicPersistentTileSchedulerILi128ELi128ELi256ELi128ELb1ELb1ELb1ELb1ELb1ELb1EEEEEEEEEvNT_6ParamsE:
	.zero		3584


//--------------------- .nv.constant0._ZN7cutlass13device_kernelIN5flash11enable_sm90INS1_16FlashAttnFwdSm90INS1_25CollectiveMainloopFwdSm90ILi2EN4cute5tupleIJNS5_1CILi1EEES8_S8_EEENS6_IJNS7_ILi128EEESA_NS7_ILi192EEEEEELi128ENS_10bfloat16_tEfNS_4arch4Sm90ELb1ELb0ELb1ELb1ELb0ELb1ELb0ELb1ELb1ELb1ELb1ELb0EEENS1_21CollectiveEpilogueFwdINS6_IJSA_SA_SA_EEES9_SD_SF_Li256ELb1ELb1ELb1ELb0EEENS1_36VarlenDynamicPersistentTileSchedulerILi128ELi128ELi256ELi128ELb1ELb1ELb1ELb1ELb1ELb1EEEEEEEEEvNT_6ParamsE --------------------------
	.section	.nv.constant0._ZN7cutlass13device_kernelIN5flash11enable_sm90INS1_16FlashAttnFwdSm90INS1_25CollectiveMainloopFwdSm90ILi2EN4cute5tupleIJNS5_1CILi1EEES8_S8_EEENS6_IJNS7_ILi128EEESA_NS7_ILi192EEEEEELi128ENS_10bfloat16_tEfNS_4arch4Sm90ELb1ELb0ELb1ELb1ELb0ELb1ELb0ELb1ELb1ELb1ELb1ELb0EEENS1_21CollectiveEpilogueFwdINS6_IJSA_SA_SA_EEES9_SD_SF_Li256ELb1ELb1ELb1ELb0EEENS1_36VarlenDynamicPersistentTileSchedulerILi128ELi128ELi256ELi128ELb1ELb1ELb1ELb1ELb1ELb1EEEEEEEEEvNT_6ParamsE,"a",@progbits
	.sectionflags	@""
	.align	4
.nv.constant0._ZN7cutlass13device_kernelIN5flash11enable_sm90INS1_16FlashAttnFwdSm90INS1_25CollectiveMainloopFwdSm90ILi2EN4cute5tupleIJNS5_1CILi1EEES8_S8_EEENS6_IJNS7_ILi128EEESA_NS7_ILi192EEEEEELi128ENS_10bfloat16_tEfNS_4arch4Sm90ELb1ELb0ELb1ELb1ELb0ELb1ELb0ELb1ELb1ELb1ELb1ELb0EEENS1_21CollectiveEpilogueFwdINS6_IJSA_SA_SA_EEES9_SD_SF_Li256ELb1ELb1ELb1ELb0EEENS1_36VarlenDynamicPersistentTileSchedulerILi128ELi128ELi256ELi128ELb1ELb1ELb1ELb1ELb1ELb1EEEEEEEEEvNT_6ParamsE:
	.zero		3584


//--------------------- SYMBOLS --------------------------

	.type		.nv.reservedSmem.offset0,@object
	.size		.nv.reservedSmem.offset0,0x4
